def gluon_tcgen05(
    a_ptr,
    b_ptr,
    c_ptr,
    M,
    N,
    K,
    stride_am,
    stride_bk,
    stride_cm,
    BLOCK_M: gl.constexpr,
    BLOCK_N: gl.constexpr,
    BLOCK_K: gl.constexpr,
    DTYPE: gl.constexpr,
    A_LAYOUT: gl.constexpr,
    B_LAYOUT: gl.constexpr,
    C_LAYOUT: gl.constexpr,
    B_SHAPE: gl.constexpr,
    TMEM_LAYOUT: gl.constexpr,
    TMEM_REG: gl.constexpr,
    TRANS_B: gl.constexpr,
    NUM_BUFFERS: gl.constexpr,
):
    a_desc = tma.make_tensor_descriptor(
        a_ptr, [M, K], [stride_am, 1], [BLOCK_M, BLOCK_K], A_LAYOUT
    )
    b_desc = tma.make_tensor_descriptor(
        b_ptr,
        [N, K] if TRANS_B else [K, N],
        [stride_bk, 1],
        B_SHAPE,
        B_LAYOUT,
    )
    c_desc = tma.make_tensor_descriptor(
        c_ptr, [M, N], [stride_cm, 1], [BLOCK_M, BLOCK_N], C_LAYOUT
    )

    a_bufs = gl.allocate_shared_memory(
        DTYPE, [NUM_BUFFERS, BLOCK_M, BLOCK_K], A_LAYOUT
    )
    b_bufs = gl.allocate_shared_memory(DTYPE, [NUM_BUFFERS] + B_SHAPE, B_LAYOUT)

    pid_m = gl.program_id(0)
    pid_n = gl.program_id(1)
    off_m = pid_m * BLOCK_M
    off_n = pid_n * BLOCK_N

    tma_bars = gl.allocate_shared_memory(
        gl.int64, [NUM_BUFFERS, 1], mbarrier.MBarrierLayout()
    )
    mma_bars = gl.allocate_shared_memory(
        gl.int64, [NUM_BUFFERS, 1], mbarrier.MBarrierLayout()
    )
    for i in gl.static_range(NUM_BUFFERS):
        mbarrier.init(tma_bars.index(i), count=1)
        mbarrier.init(mma_bars.index(i), count=1)

    acc_tmem = allocate_tensor_memory(gl.float32, [BLOCK_M, BLOCK_N], TMEM_LAYOUT)
    idx = 0
    phase = 0
    use_acc = False
    for k in range(0, K, BLOCK_K):
        a = a_bufs.index(idx)
        b = b_bufs.index(idx)
        tma_bar = tma_bars.index(idx)
        mma_bar = mma_bars.index(idx)
        mbarrier.expect(
            tma_bar, a_desc.block_type.nbytes + b_desc.block_type.nbytes
        )
        tma.async_copy_global_to_shared(a_desc, [off_m, k], tma_bar, a)
        tma.async_copy_global_to_shared(
            b_desc, [off_n, k] if TRANS_B else [k, off_n], tma_bar, b
        )
        mbarrier.wait(tma_bar, phase=phase)

        if TRANS_B:
            b = b.permute((1, 0))
        tcgen05_mma(a, b, acc_tmem, use_acc=use_acc)
        tcgen05_commit(mma_bar)
        mbarrier.wait(mma_bar, phase=phase)
        use_acc = True

        idx += 1
        if idx == NUM_BUFFERS:
            idx = 0
            phase ^= 1

    for i in gl.static_range(NUM_BUFFERS):
        mbarrier.invalidate(tma_bars.index(i))
        mbarrier.invalidate(mma_bars.index(i))

    acc = acc_tmem.load(TMEM_REG)
    c_smem = gl.allocate_shared_memory(DTYPE, [BLOCK_M, BLOCK_N], C_LAYOUT)
    c_smem.store(acc.to(DTYPE))
    fence_async_shared()
    tma.async_copy_shared_to_global(c_desc, [off_m, off_n], c_smem)
    tma.store_wait(pendings=0)

# config = {"BLOCK_K": 64, "BLOCK_M": 64, "BLOCK_N": 256, "arch": "sm_100", "dtype": "bf16", "num_buffers": 3, "num_warps": 8, "trans_b": 0}
# arch = sm_100


// ===== COMPILED SASS (sm_100a) =====

	.target	sm_100a

	.elftype	@"ET_EXEC"


//--------------------- .note.nv.tkinfo           --------------------------
	.section	.note.nv.tkinfo,"",@"SHT_NOTE"
	.sectionflags	@"SHF_NOTE_NV_TKINFO"
	.tkinfo
        /*0018*/ 	.word	0x00000081
        /*0030*/ 	.string	""
        /*0030*/ 	.string	"ptxas-blackwell"
        /*0030*/ 	.string	"Cuda compilation tools, release 12.9, V12.9.86"
        /*0030*/ 	.string	"Build cuda_12.9.r12.9/compiler.36037853_0"
        /*0030*/ 	.string	"-v  -suppress-debug-info  -lineinfo  -arch sm_100a "



//--------------------- .note.nv.cuver            --------------------------
	.section	.note.nv.cuver,"",@"SHT_NOTE"
	.sectionflags	@"SHF_NOTE_NV_CUVER"
        /*0018*/ 	.short	0x0001
        /*001a*/ 	.short	0x0064
        /*001c*/ 	.short	0x0001
        /*001e*/ 	.short	0x0000
        /*0020*/ 	.short	0x0001
        /*0022*/ 	.short	0x0000


//--------------------- .nv.info                  --------------------------
	.section	.nv.info,"",@"SHT_CUDA_INFO"
	.align	4


	//----- nvinfo : EIATTR_REGCOUNT
	.align		4
        /*0000*/ 	.byte	0x04, 0x2f
        /*0002*/ 	.short	(.L_4 - .L_3)
	.align		4
.L_3:
        /*0004*/ 	.word	index@(gluon_tcgen05)
        /*0008*/ 	.word	0x00000047


	//----- nvinfo : EIATTR_FRAME_SIZE
	.align		4
.L_4:
        /*000c*/ 	.byte	0x04, 0x11
        /*000e*/ 	.short	(.L_6 - .L_5)
	.align		4
.L_5:
        /*0010*/ 	.word	index@($__internal_2_$__cuda_sm10x_tcgen05_guardrail_trap_unallocated_columns_being_dealloced)
        /*0014*/ 	.word	0x00000000


	//----- nvinfo : EIATTR_FRAME_SIZE
	.align		4
.L_6:
        /*0018*/ 	.byte	0x04, 0x11
        /*001a*/ 	.short	(.L_8 - .L_7)
	.align		4
.L_7:
        /*001c*/ 	.word	index@($__internal_1_$__cuda_sm10x_tcgen05_guardrail_trap_phase_invalid_during_alloc)
        /*0020*/ 	.word	0x00000000


	//----- nvinfo : EIATTR_FRAME_SIZE
	.align		4
.L_8:
        /*0024*/ 	.byte	0x04, 0x11
        /*0026*/ 	.short	(.L_10 - .L_9)
	.align		4
.L_9:
        /*0028*/ 	.word	index@($__internal_0_$__cuda_sm10x_tcgen05_guardrail_trap_col_being_dealloced_not_returned_by_alloc)
        /*002c*/ 	.word	0x00000000


	//----- nvinfo : EIATTR_FRAME_SIZE
	.align		4
.L_10:
        /*0030*/ 	.byte	0x04, 0x11
        /*0032*/ 	.short	(.L_12 - .L_11)
	.align		4
.L_11:
        /*0034*/ 	.word	index@(gluon_tcgen05)
        /*0038*/ 	.word	0x00000000


	//----- nvinfo : EIATTR_MIN_STACK_SIZE
	.align		4
.L_12:
        /*003c*/ 	.byte	0x04, 0x12
        /*003e*/ 	.short	(.L_14 - .L_13)
	.align		4
.L_13:
        /*0040*/ 	.word	index@(gluon_tcgen05)
        /*0044*/ 	.word	0x00000000
.L_14:


//--------------------- .nv.info.gluon_tcgen05    --------------------------
	.section	.nv.info.gluon_tcgen05,"",@"SHT_CUDA_INFO"
	.sectionflags	@""
	.align	4


	//----- nvinfo : EIATTR_CUDA_API_VERSION
	.align		4
        /*0000*/ 	.byte	0x04, 0x37
        /*0002*/ 	.short	(.L_16 - .L_15)
.L_15:
        /*0004*/ 	.word	0x00000081


	//----- nvinfo : EIATTR_KPARAM_INFO
	.align		4
.L_16:
        /*0008*/ 	.byte	0x04, 0x17
        /*000a*/ 	.short	(.L_18 - .L_17)
.L_17:
        /*000c*/ 	.word	0x00000000
        /*0010*/ 	.short	0x000a
        /*0012*/ 	.short	0x0048
        /*0014*/ 	.byte	0x00, 0xf4, 0x21, 0x00


	//----- nvinfo : EIATTR_KPARAM_INFO
	.align		4
.L_18:
        /*0018*/ 	.byte	0x04, 0x17
        /*001a*/ 	.short	(.L_20 - .L_19)
.L_19:
        /*001c*/ 	.word	0x00000000
        /*0020*/ 	.short	0x0009
        /*0022*/ 	.short	0x0040
        /*0024*/ 	.byte	0x00, 0xf4, 0x21, 0x00


	//----- nvinfo : EIATTR_KPARAM_INFO
	.align		4
.L_20:
        /*0028*/ 	.byte	0x04, 0x17
        /*002a*/ 	.short	(.L_22 - .L_21)
.L_21:
        /*002c*/ 	.word	0x00000000
        /*0030*/ 	.short	0x0008
        /*0032*/ 	.short	0x0038
        /*0034*/ 	.byte	0x00, 0xf0, 0x21, 0x00


	//----- nvinfo : EIATTR_KPARAM_INFO
	.align		4
.L_22:
        /*0038*/ 	.byte	0x04, 0x17
        /*003a*/ 	.short	(.L_24 - .L_23)
.L_23:
        /*003c*/ 	.word	0x00000000
        /*0040*/ 	.short	0x0007
        /*0042*/ 	.short	0x0030
        /*0044*/ 	.byte	0x00, 0xf0, 0x21, 0x00


	//----- nvinfo : EIATTR_KPARAM_INFO
	.align		4
.L_24:
        /*0048*/ 	.byte	0x04, 0x17
        /*004a*/ 	.short	(.L_26 - .L_25)
.L_25:
        /*004c*/ 	.word	0x00000000
        /*0050*/ 	.short	0x0006
        /*0052*/ 	.short	0x0028
        /*0054*/ 	.byte	0x00, 0xf0, 0x21, 0x00


	//----- nvinfo : EIATTR_KPARAM_INFO
	.align		4
.L_26:
        /*0058*/ 	.byte	0x04, 0x17
        /*005a*/ 	.short	(.L_28 - .L_27)
.L_27:
        /*005c*/ 	.word	0x00000000
        /*0060*/ 	.short	0x0005
        /*0062*/ 	.short	0x0020
        /*0064*/ 	.byte	0x00, 0xf0, 0x11, 0x00


	//----- nvinfo : EIATTR_KPARAM_INFO
	.align		4
.L_28:
        /*0068*/ 	.byte	0x04, 0x17
        /*006a*/ 	.short	(.L_30 - .L_29)
.L_29:
        /*006c*/ 	.word	0x00000000
        /*0070*/ 	.short	0x0004
        /*0072*/ 	.short	0x001c
        /*0074*/ 	.byte	0x00, 0xf0, 0x11, 0x00


	//----- nvinfo : EIATTR_KPARAM_INFO
	.align		4
.L_30:
        /*0078*/ 	.byte	0x04, 0x17
        /*007a*/ 	.short	(.L_32 - .L_31)
.L_31:
        /*007c*/ 	.word	0x00000000
        /*0080*/ 	.short	0x0003
        /*0082*/ 	.short	0x0018
        /*0084*/ 	.byte	0x00, 0xf0, 0x11, 0x00


	//----- nvinfo : EIATTR_KPARAM_INFO
	.align		4
.L_32:
        /*0088*/ 	.byte	0x04, 0x17
        /*008a*/ 	.short	(.L_34 - .L_33)
.L_33:
        /*008c*/ 	.word	0x00000000
        /*0090*/ 	.short	0x0002
        /*0092*/ 	.short	0x0010
        /*0094*/ 	.byte	0x00, 0xf4, 0x21, 0x00


	//----- nvinfo : EIATTR_KPARAM_INFO
	.align		4
.L_34:
        /*0098*/ 	.byte	0x04, 0x17
        /*009a*/ 	.short	(.L_36 - .L_35)
.L_35:
        /*009c*/ 	.word	0x00000000
        /*00a0*/ 	.short	0x0001
        /*00a2*/ 	.short	0x0008
        /*00a4*/ 	.byte	0x00, 0xf4, 0x21, 0x00


	//----- nvinfo : EIATTR_KPARAM_INFO
	.align		4
.L_36:
        /*00a8*/ 	.byte	0x04, 0x17
        /*00aa*/ 	.short	(.L_38 - .L_37)
.L_37:
        /*00ac*/ 	.word	0x00000000
        /*00b0*/ 	.short	0x0000
        /*00b2*/ 	.short	0x0000
        /*00b4*/ 	.byte	0x00, 0xf4, 0x21, 0x00


	//----- nvinfo : EIATTR_AT_ENTRY_FRAGMENTS
	.align		4
.L_38:
        /*00b8*/ 	.byte	0x04, 0x4f
        /*00ba*/ 	.short	(.L_40 - .L_39)


	//   ....[0]....
.L_39:
        /*00bc*/ 	.word	0x00000004


	//----- nvinfo : EIATTR_RESERVED_SMEM_USED
	.align		4
.L_40:
        /*00c0*/ 	.byte	0x01, 0x41
	.zero		2


	//----- nvinfo : EIATTR_SPARSE_MMA_MASK
	.align		4
        /*00c4*/ 	.byte	0x03, 0x50
        /*00c6*/ 	.short	0x0000


	//----- nvinfo : EIATTR_TCGEN05_1CTA_USED
	.align		4
        /*00c8*/ 	.byte	0x01, 0x51
	.zero		2


	//----- nvinfo : EIATTR_MAXREG_COUNT
	.align		4
        /*00cc*/ 	.byte	0x03, 0x1b
        /*00ce*/ 	.short	0x00ff


	//----- nvinfo : EIATTR_NUM_BARRIERS
	.align		4
        /*00d0*/ 	.byte	0x02, 0x4c
        /*00d2*/ 	.byte	0x01
	.zero		1


	//----- nvinfo : EIATTR_INT_WARP_WIDE_INSTR_OFFSETS
	.align		4
        /*00d4*/ 	.byte	0x04, 0x31
        /*00d6*/ 	.short	(.L_42 - .L_41)


	//   ....[0]....
.L_41:
        /*00d8*/ 	.word	0x00001720


	//   ....[1]....
        /*00dc*/ 	.word	0x00001740


	//   ....[2]....
        /*00e0*/ 	.word	0x000017c0


	//   ....[3]....
        /*00e4*/ 	.word	0x00001ac0


	//   ....[4]....
        /*00e8*/ 	.word	0x00001ad0


	//   ....[5]....
        /*00ec*/ 	.word	0x00001b30


	//   ....[6]....
        /*00f0*/ 	.word	0x00001b40


	//   ....[7]....
        /*00f4*/ 	.word	0x00001e20


	//   ....[8]....
        /*00f8*/ 	.word	0x00001e30


	//   ....[9]....
        /*00fc*/ 	.word	0x00001fc0


	//   ....[10]....
        /*0100*/ 	.word	0x00001ff0


	//   ....[11]....
        /*0104*/ 	.word	0x00002010


	//   ....[12]....
        /*0108*/ 	.word	0x00002050


	//   ....[13]....
        /*010c*/ 	.word	0x00002360


	//   ....[14]....
        /*0110*/ 	.word	0x00002370


	//   ....[15]....
        /*0114*/ 	.word	0x000026f0


	//   ....[16]....
        /*0118*/ 	.word	0x00002700


	//   ....[17]....
        /*011c*/ 	.word	0x00002bf0


	//   ....[18]....
        /*0120*/ 	.word	0x00002c40


	//----- nvinfo : EIATTR_COOP_GROUP_MASK_REGIDS
	.align		4
.L_42:
        /*0124*/ 	.byte	0x04, 0x29
        /*0126*/ 	.short	(.L_44 - .L_43)


	//   ....[0]....
.L_43:
        /*0128*/ 	.word	0xffffffff


	//   ....[1]....
        /*012c*/ 	.word	0xffffffff


	//   ....[2]....
        /*0130*/ 	.word	0xffffffff


	//   ....[3]....
        /*0134*/ 	.word	0xffffffff


	//   ....[4]....
        /*0138*/ 	.word	0xffffffff


	//   ....[5]....
        /*013c*/ 	.word	0xffffffff


	//   ....[6]....
        /*0140*/ 	.word	0xffffffff


	//   ....[7]....
        /*0144*/ 	.word	0xffffffff


	//   ....[8]....
        /*0148*/ 	.word	0xffffffff


	//   ....[9]....
        /*014c*/ 	.word	0xffffffff


	//----- nvinfo : EIATTR_COOP_GROUP_INSTR_OFFSETS
	.align		4
.L_44:
        /*0150*/ 	.byte	0x04, 0x28
        /*0152*/ 	.short	(.L_46 - .L_45)


	//   ....[0]....
.L_45:
        /*0154*/ 	.word	0x00000050


	//   ....[1]....
        /*0158*/ 	.word	0x00000310


	//   ....[2]....
        /*015c*/ 	.word	0x00000500


	//   ....[3]....
        /*0160*/ 	.word	0x000009c0


	//   ....[4]....
        /*0164*/ 	.word	0x00000b00


	//   ....[5]....
        /*0168*/ 	.word	0x00000fb0


	//   ....[6]....
        /*016c*/ 	.word	0x000010f0


	//   ....[7]....
        /*0170*/ 	.word	0x000015e0


	//   ....[8]....
        /*0174*/ 	.word	0x00002a80


	//   ....[9]....
        /*0178*/ 	.word	0x00002cf0


	//----- nvinfo : EIATTR_VRC_CTA_INIT_COUNT
	.align		4
.L_46:
        /*017c*/ 	.byte	0x02, 0x4a
        /*017e*/ 	.byte	0x80
	.zero		1


	//----- nvinfo : EIATTR_MBARRIER_INSTR_OFFSETS
	.align		4
        /*0180*/ 	.byte	0x04, 0x39
        /*0182*/ 	.short	(.L_48 - .L_47)


	//   ....[0]....
.L_47:
        /*0184*/ 	.word	0x000017e0
        /*0188*/ 	.word	0x000000ff
        /*018c*/ 	.word	0x0001e000
        /*0190*/ 	.short	0x0100
        /*0192*/ 	.byte	0x08
	.zero		1


	//   ....[1]....
        /*0194*/ 	.word	0x000017f0
        /*0198*/ 	.word	0x000000ff
        /*019c*/ 	.word	0x0001e020
        /*01a0*/ 	.short	0x0100
        /*01a2*/ 	.byte	0x08
	.zero		1


	//   ....[2]....
        /*01a4*/ 	.word	0x000018a0
        /*01a8*/ 	.word	0x000000ff
        /*01ac*/ 	.word	0x0001e008
        /*01b0*/ 	.short	0x0100
        /*01b2*/ 	.byte	0x08
	.zero		1


	//   ....[3]....
        /*01b4*/ 	.word	0x000018b0
        /*01b8*/ 	.word	0x000000ff
        /*01bc*/ 	.word	0x0001e028
        /*01c0*/ 	.short	0x0100
        /*01c2*/ 	.byte	0x08
	.zero		1


	//   ....[4]....
        /*01c4*/ 	.word	0x000019c0
        /*01c8*/ 	.word	0x000000ff
        /*01cc*/ 	.word	0x0001e010
        /*01d0*/ 	.short	0x0100
        /*01d2*/ 	.byte	0x08
	.zero		1


	//   ....[5]....
        /*01d4*/ 	.word	0x000019d0
        /*01d8*/ 	.word	0x000000ff
        /*01dc*/ 	.word	0x0001e030
        /*01e0*/ 	.short	0x0100
        /*01e2*/ 	.byte	0x08
	.zero		1


	//   ....[6]....
        /*01e4*/ 	.word	0x00001bd0
        /*01e8*/ 	.word	0x000000ff
        /*01ec*/ 	.word	0x0001e000
        /*01f0*/ 	.short	0x010a
        /*01f2*/ 	.byte	0x08
	.zero		1


	//   ....[7]....
        /*01f4*/ 	.word	0x00001e80
        /*01f8*/ 	.word	0x000000ff
        /*01fc*/ 	.word	0x0001e020
        /*0200*/ 	.short	0x010a
        /*0202*/ 	.byte	0x08
	.zero		1


	//   ....[8]....
        /*0204*/ 	.word	0x000020d0
        /*0208*/ 	.word	0x000000ff
        /*020c*/ 	.word	0x0001e000
        /*0210*/ 	.short	0x010a
        /*0212*/ 	.byte	0x11
	.zero		1


	//   ....[9]....
        /*0214*/ 	.word	0x000023b0
        /*0218*/ 	.word	0x000000ff
        /*021c*/ 	.word	0x0001e020
        /*0220*/ 	.short	0x010a
        /*0222*/ 	.byte	0x11
	.zero		1


	//   ....[10]....
        /*0224*/ 	.word	0x00002480
        /*0228*/ 	.word	0x000000ff
        /*022c*/ 	.word	0x0001e000
        /*0230*/ 	.short	0x0108
        /*0232*/ 	.byte	0x08
	.zero		1


	//   ....[11]....
        /*0234*/ 	.word	0x00002490
        /*0238*/ 	.word	0x000000ff
        /*023c*/ 	.word	0x0001e020
        /*0240*/ 	.short	0x0108
        /*0242*/ 	.byte	0x08
	.zero		1


	//   ....[12]....
        /*0244*/ 	.word	0x000024e0
        /*0248*/ 	.word	0x000000ff
        /*024c*/ 	.word	0x0001e008
        /*0250*/ 	.short	0x0108
        /*0252*/ 	.byte	0x08
	.zero		1


	//   ....[13]....
        /*0254*/ 	.word	0x000024f0
        /*0258*/ 	.word	0x000000ff
        /*025c*/ 	.word	0x0001e028
        /*0260*/ 	.short	0x0108
        /*0262*/ 	.byte	0x08
	.zero		1


	//   ....[14]....
        /*0264*/ 	.word	0x00002540
        /*0268*/ 	.word	0x000000ff
        /*026c*/ 	.word	0x0001e010
        /*0270*/ 	.short	0x0108
        /*0272*/ 	.byte	0x08
	.zero		1


	//   ....[15]....
        /*0274*/ 	.word	0x00002550
        /*0278*/ 	.word	0x000000ff
        /*027c*/ 	.word	0x0001e030
        /*0280*/ 	.short	0x0108
        /*0282*/ 	.byte	0x08
	.zero		1


	//   ....[16]....
        /*0284*/ 	.word	0x00002d10
        /*0288*/ 	.word	0x000000ff
        /*028c*/ 	.word	0x0001e000
        /*0290*/ 	.short	0x010a
        /*0292*/ 	.byte	0x08
	.zero		1


	//   ....[17]....
        /*0294*/ 	.word	0x00002d40
        /*0298*/ 	.word	0x000000ff
        /*029c*/ 	.word	0x0001e020
        /*02a0*/ 	.short	0x010a
        /*02a2*/ 	.byte	0x08
	.zero		1


	//   ....[18]....
        /*02a4*/ 	.word	0x00002d70
        /*02a8*/ 	.word	0x000000ff
        /*02ac*/ 	.word	0x0001e000
        /*02b0*/ 	.short	0x010a
        /*02b2*/ 	.byte	0x11
	.zero		1


	//   ....[19]....
        /*02b4*/ 	.word	0x00002da0
        /*02b8*/ 	.word	0x000000ff
        /*02bc*/ 	.word	0x0001e020
        /*02c0*/ 	.short	0x010a
        /*02c2*/ 	.byte	0x11
	.zero		1


	//----- nvinfo : EIATTR_NUM_MBARRIERS
	.align		4
.L_48:
        /*02c4*/ 	.byte	0x03, 0x38
        /*02c6*/ 	.short	0x0006


	//----- nvinfo : EIATTR_EXIT_INSTR_OFFSETS
	.align		4
        /*02c8*/ 	.byte	0x04, 0x1c
        /*02ca*/ 	.short	(.L_50 - .L_49)


	//   ....[0]....
.L_49:
        /*02cc*/ 	.word	0x00002d00


	//----- nvinfo : EIATTR_REQNTID
	.align		4
.L_50:
        /*02d0*/ 	.byte	0x04, 0x10
        /*02d2*/ 	.short	(.L_52 - .L_51)
.L_51:
        /*02d4*/ 	.word	0x00000100
        /*02d8*/ 	.word	0x00000001
        /*02dc*/ 	.word	0x00000001


	//----- nvinfo : EIATTR_CRS_STACK_SIZE
	.align		4
.L_52:
        /*02e0*/ 	.byte	0x04, 0x1e
        /*02e2*/ 	.short	(.L_54 - .L_53)
.L_53:
        /*02e4*/ 	.word	0x00000000


	//----- nvinfo : EIATTR_CBANK_PARAM_SIZE
	.align		4
.L_54:
        /*02e8*/ 	.byte	0x03, 0x19
        /*02ea*/ 	.short	0x0050


	//----- nvinfo : EIATTR_PARAM_CBANK
	.align		4
        /*02ec*/ 	.byte	0x04, 0x0a
        /*02ee*/ 	.short	(.L_56 - .L_55)
	.align		4
.L_55:
        /*02f0*/ 	.word	index@(.nv.constant0.gluon_tcgen05)
        /*02f4*/ 	.short	0x0380
        /*02f6*/ 	.short	0x0050


	//----- nvinfo : EIATTR_SW_WAR
	.align		4
.L_56:
        /*02f8*/ 	.byte	0x04, 0x36
        /*02fa*/ 	.short	(.L_58 - .L_57)
.L_57:
        /*02fc*/ 	.word	0x00000008
.L_58:


//--------------------- .nv.compat                --------------------------
	.section	.nv.compat,"",@"SHT_CUDA_COMPAT_INFO"
	.align	4
        /*0000*/ 	.byte	0x02, 0x02, 0x02, 0x00, 0x02, 0x05, 0x05, 0x00, 0x02, 0x03, 0x03, 0x00, 0x02, 0x06, 0x01, 0x00


//--------------------- .nv.callgraph             --------------------------
	.section	.nv.callgraph,"",@"SHT_CUDA_CALLGRAPH"
	.align	4
	.sectionentsize	8
	.align		4
        /*0000*/ 	.word	0x00000000
	.align		4
        /*0004*/ 	.word	0xffffffff
	.align		4
        /*0008*/ 	.word	0x00000000
	.align		4
        /*000c*/ 	.word	0xfffffffe
	.align		4
        /*0010*/ 	.word	0x00000000
	.align		4
        /*0014*/ 	.word	0xfffffffd
	.align		4
        /*0018*/ 	.word	0x00000000
	.align		4
        /*001c*/ 	.word	0xfffffffc


//--------------------- .text.gluon_tcgen05       --------------------------
	.section	.text.gluon_tcgen05,"ax",@progbits
	.align	128
        .global         gluon_tcgen05
        .type           gluon_tcgen05,@function
        .size           gluon_tcgen05,(.L_x_81 - gluon_tcgen05)
        .other          gluon_tcgen05,@"STO_CUDA_ENTRY STV_DEFAULT"
gluon_tcgen05:
.text.gluon_tcgen05:
[----:B------:R-:W1:Y:S01]  /*0000*/  LDC R1, c[0x0][0x37c] ;  /* 0x0000df00ff017b82 */ /* 0x000e620000000800 */
[----:B------:R-:W2:Y:S02]  /*0010*/  S2R R0, SR_TID.X ;  /* 0x0000000000007919 */ /* 0x000ea40000002100 */
[----:B--2---:R-:W-:-:S13]  /*0020*/  ISETP.GE.U32.AND P2, PT, R0, 0x20, PT ;  /* 0x000000200000780c */ /* 0x004fda0003f46070 */
[----:B------:R-:W-:Y:S05]  /*0030*/  @P2 BRA `(.L_x_0) ;  /* 0x0000000000b82947 */ /* 0x000fea0003800000 */
[----:B------:R-:W2:Y:S01]  /*0040*/  S2UR UR6, SR_CgaCtaId ;  /* 0x00000000000679c3 */ /* 0x000ea20000008800 */
[----:B------:R-:W-:Y:S01]  /*0050*/  NOP ;  /* 0x0000000000007918 */ /* 0x000fe20000000000 */
[----:B------:R-:W-:Y:S02]  /*0060*/  UMOV UR4, 0x40 ;  /* 0x0000004000047882 */ /* 0x000fe40000000000 */
[----:B--2---:R-:W-:-:S09]  /*0070*/  ULEA UR4, UR6, UR4, 0x18 ;  /* 0x0000000406047291 */ /* 0x004fd2000f8ec0ff */
[----:B------:R-:W2:Y:S01]  /*0080*/  LDS.U8 R2, [UR4] ;  /* 0x00000004ff027984 */ /* 0x000ea20008000000 */
[----:B------:R-:W-:Y:S02]  /*0090*/  UMOV UR4, 0x400 ;  /* 0x0000040000047882 */ /* 0x000fe40000000000 */
[----:B------:R-:W-:Y:S01]  /*00a0*/  ULEA UR4, UR6, UR4, 0x18 ;  /* 0x0000000406047291 */ /* 0x000fe2000f8ec0ff */
[----:B--2---:R-:W-:-:S13]  /*00b0*/  ISETP.NE.AND P0, PT, R2, RZ, PT ;  /* 0x000000ff0200720c */ /* 0x004fda0003f05270 */
[----:B------:R-:W-:Y:S05]  /*00c0*/  @P0 BRA `(.L_x_1) ;  /* 0x00000000007c0947 */ /* 0x000fea0003800000 */
[----:B------:R-:W-:-:S13]  /*00d0*/  ELECT P0, URZ, PT ;  /* 0x0000000000ff782f */ /* 0x000fda0003800000 */
[----:B------:R-:W-:Y:S05]  /*00e0*/  @!P0 BRA `(.L_x_2) ;  /* 0x0000000000848947 */ /* 0x000fea0003800000 */
[----:B------:R-:W-:Y:S01]  /*00f0*/  UMOV UR5, 0x8 ;  /* 0x0000000800057882 */ /* 0x000fe20000000000 */
[----:B------:R-:W-:Y:S02]  /*0100*/  IMAD.MOV.U32 R5, RZ, RZ, 0x1 ;  /* 0x00000001ff057424 */ /* 0x000fe400078e00ff */
[----:B------:R-:W-:Y:S02]  /*0110*/  IMAD.MOV.U32 R3, RZ, RZ, 0xff ;  /* 0x000000ffff037424 */ /* 0x000fe400078e00ff */
[----:B------:R-:W-:Y:S04]  /*0120*/  DEPBAR.LE SB2, 0x36 ;  /* 0x0000ad800000791a */ /* 0x000fe80000000000 */
[----:B------:R-:W2:Y:S02]  /*0130*/  UTCATOMSWS.FIND_AND_SET.ALIGN UP0, UR5, UR5 ;  /* 0x00000005000575e3 */ /* 0x000ea40008000800 */
[----:B--2---:R-:W-:-:S04]  /*0140*/  PLOP3.LUT P0, PT, PT, PT, UP0, 0x80, 0x8 ;  /* 0x000000000008781c */ /* 0x004fc80003f0f008 */
[----:B------:R-:W-:-:S04]  /*0150*/  SEL R2, RZ, 0xffffffff, !P0 ;  /* 0xffffffffff027807 */ /* 0x000fc80004000000 */
[----:B------:R-:W-:Y:S01]  /*0160*/  ISETP.NE.AND P0, PT, R2, RZ, PT ;  /* 0x000000ff0200720c */ /* 0x000fe20003f05270 */
[----:B------:R-:W-:-:S12]  /*0170*/  IMAD.U32 R2, RZ, RZ, UR5 ;  /* 0x00000005ff027e24 */ /* 0x000fd8000f8e00ff */
[----:B------:R-:W-:Y:S05]  /*0180*/  @P0 BRA `(.L_x_3) ;  /* 0x0000000000240947 */ /* 0x000fea0003800000 */
.L_x_4:
[----:B------:R-:W-:Y:S05]  /*0190*/  NANOSLEEP 0x64 ;  /* 0x000000640000795d */ /* 0x000fea0003800000 */
[----:B------:R-:W-:-:S05]  /*01a0*/  UMOV UR5, 0x8 ;  /* 0x0000000800057882 */ /* 0x000fca0000000000 */
[----:B------:R-:W-:Y:S04]  /*01b0*/  DEPBAR.LE SB2, 0x36 ;  /* 0x0000ad800000791a */ /* 0x000fe80000000000 */
[----:B------:R-:W2:Y:S02]  /*01c0*/  UTCATOMSWS.FIND_AND_SET.ALIGN UP0, UR5, UR5 ;  /* 0x00000005000575e3 */ /* 0x000ea40008000800 */
[----:B--2---:R-:W-:-:S04]  /*01d0*/  PLOP3.LUT P0, PT, PT, PT, UP0, 0x80, 0x8 ;  /* 0x000000000008781c */ /* 0x004fc80003f0f008 */
[----:B------:R-:W-:-:S04]  /*01e0*/  SEL R2, RZ, 0xffffffff, !P0 ;  /* 0xffffffffff027807 */ /* 0x000fc80004000000 */
[----:B------:R-:W-:Y:S01]  /*01f0*/  ISETP.NE.AND P0, PT, R2, RZ, PT ;  /* 0x000000ff0200720c */ /* 0x000fe20003f05270 */
[----:B------:R-:W-:-:S12]  /*0200*/  IMAD.U32 R2, RZ, RZ, UR5 ;  /* 0x00000005ff027e24 */ /* 0x000fd8000f8e00ff */
[----:B------:R-:W-:Y:S05]  /*0210*/  @!P0 BRA `(.L_x_4) ;  /* 0xfffffffc00dc8947 */ /* 0x000fea000383ffff */
.L_x_3:
[C---:B------:R-:W-:Y:S01]  /*0220*/  VIADD R4, R2.reuse, 0x10 ;  /* 0x0000001002047836 */ /* 0x040fe20000000000 */
[----:B------:R-:W-:Y:S01]  /*0230*/  UMOV UR5, 0x50 ;  /* 0x0000005000057882 */ /* 0x000fe20000000000 */
[----:B------:R-:W-:Y:S01]  /*0240*/  SHF.L.U32 R3, R3, R2, RZ ;  /* 0x0000000203037219 */ /* 0x000fe200000006ff */
[----:B------:R-:W-:Y:S01]  /*0250*/  ULEA UR5, UR6, UR5, 0x18 ;  /* 0x0000000506057291 */ /* 0x000fe2000f8ec0ff */
[----:B------:R-:W-:Y:S01]  /*0260*/  IMAD.SHL.U32 R2, R2, 0x20, RZ ;  /* 0x0000002002027824 */ /* 0x000fe200078e00ff */
[----:B------:R-:W-:-:S04]  /*0270*/  SHF.L.U32 R4, R5, R4, RZ ;  /* 0x0000000405047219 */ /* 0x000fc800000006ff */
[----:B------:R-:W-:-:S05]  /*0280*/  LOP3.LUT R3, R4, R3, RZ, 0xfc, !PT ;  /* 0x0000000304037212 */ /* 0x000fca00078efcff */
[----:B------:R2:W-:Y:S04]  /*0290*/  ATOMS.OR RZ, [UR5], R3 ;  /* 0x00000003ffff798c */ /* 0x0005e8000b000005 */
[----:B------:R2:W-:Y:S01]  /*02a0*/  STS [UR4], R2 ;  /* 0x00000002ff007988 */ /* 0x0005e20008000804 */
[----:B------:R-:W-:Y:S05]  /*02b0*/  BRA `(.L_x_2) ;  /* 0x0000000000107947 */ /* 0x000fea0003800000 */
.L_x_1:
[----:B------:R-:W-:Y:S01]  /*02c0*/  IMAD.MOV.U32 R3, RZ, RZ, -0x1 ;  /* 0xffffffffff037424 */ /* 0x000fe200078e00ff */
[----:B------:R-:W-:-:S04]  /*02d0*/  MOV R2, 0x300 ;  /* 0x0000030000027802 */ /* 0x000fc80000000f00 */
[----:B------:R2:W-:Y:S03]  /*02e0*/  STS [UR4], R3 ;  /* 0x00000003ff007988 */ /* 0x0005e60008000804 */
[----:B-12---:R-:W-:Y:S05]  /*02f0*/  CALL.REL.NOINC `($__internal_1_$__cuda_sm10x_tcgen05_guardrail_trap_phase_invalid_during_alloc) ;  /* 0x0000002800c07944 */ /* 0x006fea0003c00000 */
.L_x_2:
[----:B------:R-:W-:Y:S05]  /*0300*/  WARPSYNC.ALL ;  /* 0x0000000000007948 */ /* 0x000fea0003800000 */
[----:B------:R-:W-:Y:S01]  /*0310*/  NOP ;  /* 0x0000000000007918 */ /* 0x000fe20000000000 */
.L_x_0:
[----:B------:R-:W3:Y:S08]  /*0320*/  S2UR UR4, SR_CgaCtaId ;  /* 0x00000000000479c3 */ /* 0x000ef00000008800 */
[----:B------:R-:W-:Y:S01]  /*0330*/  BAR.SYNC.DEFER_BLOCKING 0x0 ;  /* 0x0000000000007b1d */ /* 0x000fe20000010000 */
[----:B------:R-:W-:-:S05]  /*0340*/  LOP3.LUT R68, R0, 0xff, RZ, 0xc0, !PT ;  /* 0x000000ff00447812 */ /* 0x000fca00078ec0ff */
[----:B------:R-:W-:Y:S02]  /*0350*/  UMOV UR8, 0x400 ;  /* 0x0000040000087882 */ /* 0x000fe40000000000 */
[----:B------:R-:W4:Y:S08]  /*0360*/  LDC R4, c[0x0][0x398] ;  /* 0x0000e600ff047b82 */ /* 0x000f300000000800 */
[----:B------:R-:W5:Y:S01]  /*0370*/  LDC R10, c[0x0][0x3a0] ;  /* 0x0000e800ff0a7b82 */ /* 0x000f620000000800 */
[----:B---3--:R-:W-:-:S07]  /*0380*/  ULEA UR8, UR4, UR8, 0x18 ;  /* 0x0000000804087291 */ /* 0x008fce000f8ec0ff */
[----:B------:R-:W3:Y:S02]  /*0390*/  S2UR UR9, SR_CTAID.Y ;  /* 0x00000000000979c3 */ /* 0x000ee40000002600 */
[----:B--2---:R-:W2:Y:S06]  /*03a0*/  LDS R3, [UR8] ;  /* 0x00000008ff037984 */ /* 0x004eac0008000800 */
[----:B------:R-:W-:Y:S06]  /*03b0*/  BAR.SYNC.DEFER_BLOCKING 0x0 ;  /* 0x0000000000007b1d */ /* 0x000fec0000010000 */
[----:B------:R-:W-:Y:S05]  /*03c0*/  @P2 BRA `(.L_x_5) ;  /* 0x0000000000182947 */ /* 0x000fea0003800000 */
[----:B------:R-:W-:Y:S01]  /*03d0*/  ELECT P0, URZ, PT ;  /* 0x0000000000ff782f */ /* 0x000fe20003800000 */
[----:B------:R-:W-:Y:S01]  /*03e0*/  IMAD.MOV.U32 R2, RZ, RZ, 0x1 ;  /* 0x00000001ff027424 */ /* 0x000fe200078e00ff */
[----:B------:R-:W-:Y:S01]  /*03f0*/  UMOV UR5, 0x40 ;  /* 0x0000004000057882 */ /* 0x000fe20000000000 */
[----:B------:R-:W-:Y:S01]  /*0400*/  UVIRTCOUNT.DEALLOC.SMPOOL 0x80 ;  /* 0x000000800000784c */ /* 0x000fe20000000000 */
[----:B------:R-:W-:-:S09]  /*0410*/  ULEA UR5, UR4, UR5, 0x18 ;  /* 0x0000000504057291 */ /* 0x000fd2000f8ec0ff */
[----:B------:R5:W-:Y:S03]  /*0420*/  @P0 STS.U8 [UR5], R2 ;  /* 0x00000002ff000988 */ /* 0x000be60008000005 */
.L_x_5:
[----:B------:R-:W5:Y:S01]  /*0430*/  S2UR UR4, SR_CTAID.Z ;  /* 0x00000000000479c3 */ /* 0x000f620000002700 */
[----:B------:R-:W4:Y:S01]  /*0440*/  LDCU UR5, c[0x0][0x370] ;  /* 0x00006e00ff0577ac */ /* 0x000f220008000800 */
[----:B------:R-:W-:Y:S01]  /*0450*/  ISETP.GE.U32.AND P0, PT, R68, 0x20, PT ;  /* 0x000000204400780c */ /* 0x000fe20003f06070 */
[----:B----4-:R-:W-:Y:S01]  /*0460*/  VIADD R4, R4, 0xffffffff ;  /* 0xffffffff04047836 */ /* 0x010fe20000000000 */
[C---:B------:R-:W-:Y:S01]  /*0470*/  ISETP.NE.U32.AND P3, PT, R68.reuse, RZ, PT ;  /* 0x000000ff4400720c */ /* 0x040fe20003f65070 */
[----:B------:R-:W5:Y:S01]  /*0480*/  LDCU UR6, c[0x0][0x374] ;  /* 0x00006e80ff0677ac */ /* 0x000f620008000800 */
[----:B------:R-:W-:Y:S01]  /*0490*/  LEA R11, R68, UR8, 0x2 ;  /* 0x00000008440b7c11 */ /* 0x000fe2000f8e10ff */
[----:B-----5:R-:W-:Y:S01]  /*04a0*/  VIADD R12, R10, 0xffffffff ;  /* 0xffffffff0a0c7836 */ /* 0x020fe20000000000 */
[----:B------:R-:W4:Y:S01]  /*04b0*/  S2UR UR13, SR_CTAID.X ;  /* 0x00000000000d79c3 */ /* 0x000f220000002500 */
[----:B------:R-:W5:Y:S01]  /*04c0*/  LDCU.64 UR10, c[0x0][0x3c0] ;  /* 0x00007800ff0a77ac */ /* 0x000f620008000a00 */
[----:B--2---:R-:W-:Y:S01]  /*04d0*/  R2UR UR24, R3 ;  /* 0x00000000031872ca */ /* 0x004fe200000e0000 */
[----:B------:R-:W-:Y:S04]  /*04e0*/  BSSY.RECONVERGENT B0, `(.L_x_6) ;  /* 0x0000011000007945 */ /* 0x000fe80003800200 */
[----:B------:R2:W-:Y:S01]  /*04f0*/  @!P0 STS [R11], RZ ;  /* 0x000000ff0b008388 */ /* 0x0005e20000000800 */
[----:B------:R-:W-:-:S03]  /*0500*/  NOP ;  /* 0x0000000000007918 */ /* 0x000fc60000000000 */
[----:B------:R2:W-:Y:S01]  /*0510*/  @!P3 STS [UR8+0x24], R4 ;  /* 0x00002404ff00b988 */ /* 0x0005e20008000808 */
[----:B---3--:R-:W-:-:S03]  /*0520*/  UIMAD UR4, UR4, UR6, UR9 ;  /* 0x00000006040472a4 */ /* 0x008fc6000f8e0209 */
[----:B------:R2:W-:Y:S01]  /*0530*/  @!P3 STS [UR8+0x20], R12 ;  /* 0x0000200cff00b988 */ /* 0x0005e20008000808 */
[----:B----4-:R-:W-:-:S04]  /*0540*/  UIMAD UR4, UR4, UR5, UR13 ;  /* 0x00000005040472a4 */ /* 0x010fc8000f8e020d */
[----:B------:R-:W-:-:S04]  /*0550*/  UIMAD UR4, UR4, 0x180, URZ ;  /* 0x00000180040478a4 */ /* 0x000fc8000f8e02ff */
[----:B-----5:R-:W-:-:S04]  /*0560*/  UIADD3 UR22, UP0, UPT, UR4, UR10, URZ ;  /* 0x0000000a04167290 */ /* 0x020fc8000ff1e0ff */
[----:B------:R-:W-:Y:S01]  /*0570*/  ULEA.HI.X.SX32 UR23, UR4, UR11, 0x1, UP0 ;  /* 0x0000000b04177291 */ /* 0x000fe200080f0eff */
[----:B--2---:R-:W-:Y:S11]  /*0580*/  @P3 BRA `(.L_x_7) ;  /* 0x0000000000183947 */ /* 0x004ff60003800000 */
[----:B------:R-:W2:Y:S01]  /*0590*/  LDS R2, [UR8+0x8] ;  /* 0x00000808ff027984 */ /* 0x000ea20008000800 */
[----:B------:R-:W3:Y:S01]  /*05a0*/  LDC.64 R6, c[0x0][0x380] ;  /* 0x0000e000ff067b82 */ /* 0x000ee20000000a00 */
[----:B------:R-:W-:Y:S02]  /*05b0*/  IMAD.MOV.U32 R3, RZ, RZ, 0x70 ;  /* 0x00000070ff037424 */ /* 0x000fe400078e00ff */
[----:B---3--:R3:W-:Y:S03]  /*05c0*/  STS.64 [UR8], R6 ;  /* 0x00000006ff007988 */ /* 0x0087e60008000a08 */
[----:B--2---:R-:W-:-:S05]  /*05d0*/  LOP3.LUT R2, R2, 0x10, R3, 0xd8, !PT ;  /* 0x0000001002027812 */ /* 0x004fca00078ed803 */
[----:B------:R3:W-:Y:S02]  /*05e0*/  STS [UR8+0x8], R2 ;  /* 0x00000802ff007988 */ /* 0x0007e40008000808 */
.L_x_7:
[----:B------:R-:W-:Y:S05]  /*05f0*/  BSYNC.RECONVERGENT B0 ;  /* 0x0000000000007941 */ /* 0x000fea0003800200 */
.L_x_6:
[----:B------:R-:W-:Y:S04]  /*0600*/  BSSY.RECONVERGENT B0, `(.L_x_8) ;  /* 0x000000a000007945 */ /* 0x000fe80003800200 */
[----:B------:R-:W-:Y:S05]  /*0610*/  @P3 BRA `(.L_x_9) ;  /* 0x0000000000203947 */ /* 0x000fea0003800000 */
[----:B---3--:R-:W2:Y:S01]  /*0620*/  LDS R2, [UR8+0x34] ;  /* 0x00003408ff027984 */ /* 0x008ea20008000800 */
[----:B------:R-:W-:Y:S02]  /*0630*/  IMAD.MOV.U32 R3, RZ, RZ, 0x3f000000 ;  /* 0x3f000000ff037424 */ /* 0x000fe400078e00ff */
[----:B------:R-:W-:Y:S01]  /*0640*/  @!P3 IMAD.MOV.U32 R5, RZ, RZ, 0x3f ;  /* 0x0000003fff05b424 */ /* 0x000fe200078e00ff */
[----:B------:R-:W3:Y:S02]  /*0650*/  @!P3 LDS R6, [UR8+0x38] ;  /* 0x00003808ff06b984 */ /* 0x000ee40008000800 */
[----:B--2---:R-:W-:Y:S02]  /*0660*/  LOP3.LUT R2, R2, 0xff000000, R3, 0xb8, !PT ;  /* 0xff00000002027812 */ /* 0x004fe400078eb803 */
[----:B---3--:R-:W-:-:S03]  /*0670*/  @!P3 LOP3.LUT R3, R6, 0xff, R5, 0xb8, !PT ;  /* 0x000000ff0603b812 */ /* 0x008fc600078eb805 */
[----:B------:R2:W-:Y:S04]  /*0680*/  STS [UR8+0x34], R2 ;  /* 0x00003402ff007988 */ /* 0x0005e80008000808 */
[----:B------:R2:W-:Y:S02]  /*0690*/  @!P3 STS [UR8+0x38], R3 ;  /* 0x00003803ff00b988 */ /* 0x0005e40008000808 */
.L_x_9:
[----:B------:R-:W-:Y:S05]  /*06a0*/  BSYNC.RECONVERGENT B0 ;  /* 0x0000000000007941 */ /* 0x000fea0003800200 */
.L_x_8:
[----:B------:R-:W-:Y:S04]  /*06b0*/  BSSY.RECONVERGENT B0, `(.L_x_10) ;  /* 0x000000e000007945 */ /* 0x000fe80003800200 */
[----:B------:R-:W-:Y:S05]  /*06c0*/  @P3 BRA `(.L_x_11) ;  /* 0x0000000000303947 */ /* 0x000fea0003800000 */
[----:B--2---:R-:W2:Y:S01]  /*06d0*/  LDS R3, [UR8+0x34] ;  /* 0x00003408ff037984 */ /* 0x004ea20008000800 */
[----:B------:R-:W4:Y:S03]  /*06e0*/  LDC.64 R8, c[0x0][0x3a8] ;  /* 0x0000ea00ff087b82 */ /* 0x000f260000000a00 */
[----:B---3--:R-:W3:Y:S01]  /*06f0*/  LDS R2, [UR8+0x1c] ;  /* 0x00001c08ff027984 */ /* 0x008ee20008000800 */
[C---:B----4-:R-:W-:Y:S01]  /*0700*/  SHF.L.U64.HI R6, R8.reuse, 0x1, R9 ;  /* 0x0000000108067819 */ /* 0x050fe20000010209 */
[----:B------:R-:W-:-:S03]  /*0710*/  IMAD.SHL.U32 R5, R8, 0x2, RZ ;  /* 0x0000000208057824 */ /* 0x000fc600078e00ff */
[--C-:B------:R-:W-:Y:S02]  /*0720*/  SHF.R.U32.HI R7, RZ, 0x4, R6.reuse ;  /* 0x00000004ff077819 */ /* 0x100fe40000011606 */
[----:B------:R-:W-:-:S05]  /*0730*/  SHF.R.U64 R5, R5, 0x4, R6 ;  /* 0x0000000405057819 */ /* 0x000fca0000001206 */
[----:B------:R4:W-:Y:S01]  /*0740*/  STS [UR8+0xc], R5 ;  /* 0x00000c05ff007988 */ /* 0x0009e20008000808 */
[----:B--2---:R-:W-:Y:S02]  /*0750*/  LOP3.LUT R3, R3, 0x7, RZ, 0xb8, !PT ;  /* 0x0000000703037812 */ /* 0x004fe400078eb8ff */
[----:B---3--:R-:W-:-:S03]  /*0760*/  LOP3.LUT R2, R2, 0xf, R7, 0xb8, !PT ;  /* 0x0000000f02027812 */ /* 0x008fc600078eb807 */
[----:B------:R4:W-:Y:S04]  /*0770*/  STS [UR8+0x34], R3 ;  /* 0x00003403ff007988 */ /* 0x0009e80008000808 */
[----:B------:R4:W-:Y:S02]  /*0780*/  STS [UR8+0x1c], R2 ;  /* 0x00001c02ff007988 */ /* 0x0009e40008000808 */
.L_x_11:
[----:B------:R-:W-:Y:S05]  /*0790*/  BSYNC.RECONVERGENT B0 ;  /* 0x0000000000007941 */ /* 0x000fea0003800200 */
.L_x_10:
[----:B------:R-:W-:Y:S04]  /*07a0*/  BSSY.RECONVERGENT B1, `(.L_x_12) ;  /* 0x000001a000017945 */ /* 0x000fe80003800200 */
[----:B------:R-:W-:Y:S04]  /*07b0*/  BSSY.RELIABLE B0, `(.L_x_13) ;  /* 0x0000015000007945 */ /* 0x000fe80003800100 */
[----:B------:R-:W-:Y:S05]  /*07c0*/  @P3 BRA `(.L_x_14) ;  /* 0x0000000000203947 */ /* 0x000fea0003800000 */
[----:B--234-:R-:W2:Y:S02]  /*07d0*/  LDS R2, [UR8+0x34] ;  /* 0x00003408ff027984 */ /* 0x01cea40008000800 */
[----:B--2---:R-:W-:-:S05]  /*07e0*/  LOP3.LUT R2, R2, 0x38, RZ, 0xb8, !PT ;  /* 0x0000003802027812 */ /* 0x004fca00078eb8ff */
[----:B------:R2:W-:Y:S01]  /*07f0*/  STS [UR8+0x34], R2 ;  /* 0x00003402ff007988 */ /* 0x0005e20008000808 */
[----:B------:R-:W-:Y:S05]  /*0800*/  @P3 BRA `(.L_x_15) ;  /* 0x0000000000203947 */ /* 0x000fea0003800000 */
[----:B--2---:R-:W2:Y:S01]  /*0810*/  LDS R2, [UR8+0x8] ;  /* 0x00000808ff027984 */ /* 0x004ea20008000800 */
[----:B------:R-:W-:-:S05]  /*0820*/  IMAD.MOV.U32 R3, RZ, RZ, 0x780 ;  /* 0x00000780ff037424 */ /* 0x000fca00078e00ff */
[----:B--2---:R-:W-:-:S05]  /*0830*/  LOP3.LUT R2, R2, 0x500, R3, 0xd8, !PT ;  /* 0x0000050002027812 */ /* 0x004fca00078ed803 */
[----:B------:R5:W-:Y:S02]  /*0840*/  STS [UR8+0x8], R2 ;  /* 0x00000802ff007988 */ /* 0x000be40008000808 */
.L_x_14:
[----:B------:R-:W-:Y:S05]  /*0850*/  @P3 BRA `(.L_x_16) ;  /* 0x0000000000283947 */ /* 0x000fea0003800000 */
[----:B--2345:R-:W2:Y:S02]  /*0860*/  LDS R2, [UR8+0x8] ;  /* 0x00000808ff027984 */ /* 0x03cea40008000800 */
[----:B--2---:R-:W-:-:S05]  /*0870*/  LOP3.LUT R2, R2, 0x1800, RZ, 0xb8, !PT ;  /* 0x0000180002027812 */ /* 0x004fca00078eb8ff */
[----:B------:R3:W-:Y:S02]  /*0880*/  STS [UR8+0x8], R2 ;  /* 0x00000802ff007988 */ /* 0x0007e40008000808 */
.L_x_15:
[----:B------:R-:W-:Y:S05]  /*0890*/  @P3 BREAK.RELIABLE B0 ;  /* 0x0000000000003942 */ /* 0x000fea0003800100 */
[----:B------:R-:W-:Y:S05]  /*08a0*/  @P3 BRA `(.L_x_17) ;  /* 0x0000000000243947 */ /* 0x000fea0003800000 */
[----:B------:R-:W4:Y:S01]  /*08b0*/  LDS R3, [UR8+0x8] ;  /* 0x00000808ff037984 */ /* 0x000f220008000800 */
[----:B--23--:R-:W-:-:S05]  /*08c0*/  IMAD.MOV.U32 R2, RZ, RZ, 0x6000 ;  /* 0x00006000ff027424 */ /* 0x00cfca00078e00ff */
[----:B----4-:R-:W-:-:S04]  /*08d0*/  LOP3.LUT R2, R3, 0x6000, R2, 0xd8, !PT ;  /* 0x0000600003027812 */ /* 0x010fc800078ed802 */
[----:B------:R-:W-:-:S05]  /*08e0*/  LOP3.LUT R2, R2, 0x400000, RZ, 0xb8, !PT ;  /* 0x0040000002027812 */ /* 0x000fca00078eb8ff */
[----:B------:R2:W-:Y:S02]  /*08f0*/  STS [UR8+0x8], R2 ;  /* 0x00000802ff007988 */ /* 0x0005e40008000808 */
.L_x_16:
[----:B------:R-:W-:Y:S05]  /*0900*/  BSYNC.RELIABLE B0 ;  /* 0x0000000000007941 */ /* 0x000fea0003800100 */
.L_x_13:
[----:B--2345:R-:W2:Y:S02]  /*0910*/  @!P3 LDS R2, [UR8+0x8] ;  /* 0x00000808ff02b984 */ /* 0x03cea40008000800 */
[----:B--2---:R-:W-:-:S05]  /*0920*/  @!P3 LOP3.LUT R2, R2, 0x8000, RZ, 0xb8, !PT ;  /* 0x000080000202b812 */ /* 0x004fca00078eb8ff */
[----:B------:R4:W-:Y:S02]  /*0930*/  @!P3 STS [UR8+0x8], R2 ;  /* 0x00000802ff00b988 */ /* 0x0009e40008000808 */
.L_x_17:
[----:B------:R-:W-:Y:S05]  /*0940*/  BSYNC.RECONVERGENT B1 ;  /* 0x0000000000017941 */ /* 0x000fea0003800200 */
.L_x_12:
[----:B------:R-:W-:Y:S05]  /*0950*/  WARPSYNC.ALL ;  /* 0x0000000000007948 */ /* 0x000fea0003800000 */
[----:B------:R-:W-:Y:S01]  /*0960*/  NOP ;  /* 0x0000000000007918 */ /* 0x000fe20000000000 */
[----:B------:R-:W5:Y:S02]  /*0970*/  LDC R5, c[0x0][0x39c] ;  /* 0x0000e700ff057b82 */ /* 0x000f640000000800 */
[----:B-----5:R-:W-:Y:S01]  /*0980*/  VIADD R5, R5, 0xffffffff ;  /* 0xffffffff05057836 */ /* 0x020fe20000000000 */
[----:B------:R-:W-:Y:S06]  /*0990*/  @P0 BRA `(.L_x_18) ;  /* 0x0000000000300947 */ /* 0x000fec0003800000 */
[----:B--234-:R-:W2:Y:S01]  /*09a0*/  S2R R2, SR_LANEID ;  /* 0x0000000000027919 */ /* 0x01cea20000000000 */
[----:B------:R-:W-:Y:S05]  /*09b0*/  WARPSYNC.ALL ;  /* 0x0000000000007948 */ /* 0x000fea0003800000 */
[----:B------:R-:W-:Y:S01]  /*09c0*/  NOP ;  /* 0x0000000000007918 */ /* 0x000fe20000000000 */
[----:B--2---:R-:W-:-:S05]  /*09d0*/  IMAD.SHL.U32 R6, R2, 0x4, RZ ;  /* 0x0000000402067824 */ /* 0x004fca00078e00ff */
[----:B------:R-:W2:Y:S01]  /*09e0*/  LDS R7, [R6+UR8] ;  /* 0x0000000806077984 */ /* 0x000ea20008000800 */
[----:B------:R-:W-:-:S05]  /*09f0*/  IADD3 R2, P1, PT, R6, UR22, RZ ;  /* 0x0000001606027c10 */ /* 0x000fca000ff3e0ff */
[----:B------:R-:W-:-:S05]  /*0a00*/  IMAD.X R3, RZ, RZ, UR23, P1 ;  /* 0x00000017ff037e24 */ /* 0x000fca00088e06ff */
[----:B--2---:R5:W2:Y:S01]  /*0a10*/  ATOMG.E.EXCH.STRONG.GPU PT, RZ, [R2], R7 ;  /* 0x0000000702ff73a8 */ /* 0x004aa200041ee100 */
[----:B------:R-:W-:-:S04]  /*0a20*/  DEPBAR {5,4,3,2,1,0} ;  /* 0x0000003f0000791a */ /* 0x000fc80000000000 */
[----:B------:R-:W3:Y:S02]  /*0a30*/  CCTL.E.C.LDCU.IV.DEEP [UR22] ;  /* 0x0000000016007540 */ /* 0x000ee40009c08000 */
[----:B---3--:R5:W-:Y:S01]  /*0a40*/  UTMACCTL.IV [UR22] ;  /* 0x00000000160079b9 */ /* 0x008be20008000000 */
[----:B------:R-:W-:Y:S01]  /*0a50*/  NOP ;  /* 0x0000000000007918 */ /* 0x000fe20000000000 */
.L_x_18:
[----:B------:R-:W-:Y:S05]  /*0a60*/  @P0 BRA `(.L_x_19) ;  /* 0x00000000000c0947 */ /* 0x000fea0003800000 */
[----:B------:R0:W-:Y:S01]  /*0a70*/  UTMACMDFLUSH ;  /* 0x00000000000079b7 */ /* 0x0001e20000000000 */
[----:B------:R-:W-:Y:S05]  /*0a80*/  @P0 BRA `(.L_x_19) ;  /* 0x0000000000040947 */ /* 0x000fea0003800000 */
[----:B------:R-:W-:-:S04]  /*0a90*/  DEPBAR.LE SB0, 0x0 ;  /* 0x000080000000791a */ /* 0x000fc80000000000 */
.L_x_19:
[----:B------:R-:W-:Y:S05]  /*0aa0*/  WARPSYNC.ALL ;  /* 0x0000000000007948 */ /* 0x000fea0003800000 */
[----:B------:R-:W-:Y:S01]  /*0ab0*/  NOP ;  /* 0x0000000000007918 */ /* 0x000fe20000000000 */
[----:B--2---:R-:W-:Y:S06]  /*0ac0*/  BAR.SYNC.DEFER_BLOCKING 0x0 ;  /* 0x0000000000007b1d */ /* 0x004fec0000010000 */
[----:B------:R-:W-:Y:S02]  /*0ad0*/  BSSY.RECONVERGENT B1, `(.L_x_20) ;  /* 0x000000b000017945 */ /* 0x000fe40003800200 */
[----:B------:R-:W-:Y:S06]  /*0ae0*/  BAR.SYNC.DEFER_BLOCKING 0x0 ;  /* 0x0000000000007b1d */ /* 0x000fec0000010000 */
[----:B------:R2:W-:Y:S01]  /*0af0*/  @!P0 STS [R11], RZ ;  /* 0x000000ff0b008388 */ /* 0x0005e20000000800 */
[----:B------:R-:W-:Y:S01]  /*0b00*/  NOP ;  /* 0x0000000000007918 */ /* 0x000fe20000000000 */
[----:B------:R-:W-:Y:S05]  /*0b10*/  @P3 BRA `(.L_x_21) ;  /* 0x0000000000183947 */ /* 0x000fea0003800000 */
[----:B---345:R-:W3:Y:S01]  /*0b20*/  LDS R2, [UR8+0x8] ;  /* 0x00000808ff027984 */ /* 0x038ee20008000800 */
[----:B------:R-:W4:Y:S01]  /*0b30*/  LDC.64 R6, c[0x0][0x388] ;  /* 0x0000e200ff067b82 */ /* 0x000f220000000a00 */
[----:B------:R-:W-:Y:S02]  /*0b40*/  IMAD.MOV.U32 R3, RZ, RZ, 0x70 ;  /* 0x00000070ff037424 */ /* 0x000fe400078e00ff */
[----:B----4-:R4:W-:Y:S03]  /*0b50*/  STS.64 [UR8], R6 ;  /* 0x00000006ff007988 */ /* 0x0109e60008000a08 */
[----:B---3--:R-:W-:-:S05]  /*0b60*/  LOP3.LUT R2, R2, 0x10, R3, 0xd8, !PT ;  /* 0x0000001002027812 */ /* 0x008fca00078ed803 */
[----:B------:R4:W-:Y:S02]  /*0b70*/  STS [UR8+0x8], R2 ;  /* 0x00000802ff007988 */ /* 0x0009e40008000808 */
.L_x_21:
[----:B-----5:R-:W-:Y:S05]  /*0b80*/  BSYNC.RECONVERGENT B1 ;  /* 0x0000000000017941 */ /* 0x020fea0003800200 */
.L_x_20:
[----:B------:R-:W-:Y:S04]  /*0b90*/  BSSY.RECONVERGENT B1, `(.L_x_22) ;  /* 0x000000a000017945 */ /* 0x000fe80003800200 */
[----:B------:R-:W-:Y:S05]  /*0ba0*/  @P3 BRA `(.L_x_23) ;  /* 0x0000000000203947 */ /* 0x000fea0003800000 */
[----:B---34-:R-:W3:Y:S01]  /*0bb0*/  LDS R2, [UR8+0x34] ;  /* 0x00003408ff027984 */ /* 0x018ee20008000800 */
[----:B------:R-:W-:Y:S02]  /*0bc0*/  IMAD.MOV.U32 R7, RZ, RZ, 0x3f000000 ;  /* 0x3f000000ff077424 */ /* 0x000fe400078e00ff */
[----:B------:R-:W-:Y:S01]  /*0bd0*/  @!P3 IMAD.MOV.U32 R6, RZ, RZ, 0x3f ;  /* 0x0000003fff06b424 */ /* 0x000fe200078e00ff */
[----:B------:R-:W4:Y:S02]  /*0be0*/  @!P3 LDS R3, [UR8+0x38] ;  /* 0x00003808ff03b984 */ /* 0x000f240008000800 */
[----:B---3--:R-:W-:Y:S02]  /*0bf0*/  LOP3.LUT R2, R2, 0xff000000, R7, 0xb8, !PT ;  /* 0xff00000002027812 */ /* 0x008fe400078eb807 */
[----:B----4-:R-:W-:-:S03]  /*0c00*/  @!P3 LOP3.LUT R3, R3, 0xff, R6, 0xb8, !PT ;  /* 0x000000ff0303b812 */ /* 0x010fc600078eb806 */
[----:B------:R5:W-:Y:S04]  /*0c10*/  STS [UR8+0x34], R2 ;  /* 0x00003402ff007988 */ /* 0x000be80008000808 */
[----:B------:R5:W-:Y:S02]  /*0c20*/  @!P3 STS [UR8+0x38], R3 ;  /* 0x00003803ff00b988 */ /* 0x000be40008000808 */
.L_x_23:
[----:B------:R-:W-:Y:S05]  /*0c30*/  BSYNC.RECONVERGENT B1 ;  /* 0x0000000000017941 */ /* 0x000fea0003800200 */
.L_x_22:
[----:B------:R-:W-:Y:S04]  /*0c40*/  BSSY.RECONVERGENT B1, `(.L_x_24) ;  /* 0x0000004000017945 */ /* 0x000fe80003800200 */
[----:B------:R-:W-:Y:S05]  /*0c50*/  @P3 BRA `(.L_x_25) ;  /* 0x0000000000083947 */ /* 0x000fea0003800000 */
[----:B------:R2:W-:Y:S04]  /*0c60*/  STS [UR8+0x24], R12 ;  /* 0x0000240cff007988 */ /* 0x0005e80008000808 */
[----:B------:R2:W-:Y:S02]  /*0c70*/  STS [UR8+0x20], R5 ;  /* 0x00002005ff007988 */ /* 0x0005e40008000808 */
.L_x_25:
[----:B------:R-:W-:Y:S05]  /*0c80*/  BSYNC.RECONVERGENT B1 ;  /* 0x0000000000017941 */ /* 0x000fea0003800200 */
.L_x_24:
[----:B------:R-:W-:Y:S04]  /*0c90*/  BSSY.RECONVERGENT B1, `(.L_x_26) ;  /* 0x000000e000017945 */ /* 0x000fe80003800200 */
[----:B------:R-:W-:Y:S05]  /*0ca0*/  @P3 BRA `(.L_x_27) ;  /* 0x0000000000303947 */ /* 0x000fea0003800000 */
[----:B-----5:R-:W5:Y:S01]  /*0cb0*/  LDS R3, [UR8+0x34] ;  /* 0x00003408ff037984 */ /* 0x020f620008000800 */
[----:B----4-:R-:W4:Y:S03]  /*0cc0*/  LDC.64 R6, c[0x0][0x3b0] ;  /* 0x0000ec00ff067b82 */ /* 0x010f260000000a00 */
[----:B---3--:R-:W3:Y:S01]  /*0cd0*/  LDS R2, [UR8+0x1c] ;  /* 0x00001c08ff027984 */ /* 0x008ee20008000800 */
[C---:B----4-:R-:W-:Y:S01]  /*0ce0*/  SHF.L.U64.HI R7, R6.reuse, 0x1, R7 ;  /* 0x0000000106077819 */ /* 0x050fe20000010207 */
[----:B------:R-:W-:-:S03]  /*0cf0*/  IMAD.SHL.U32 R6, R6, 0x2, RZ ;  /* 0x0000000206067824 */ /* 0x000fc600078e00ff */
[--C-:B------:R-:W-:Y:S02]  /*0d00*/  SHF.R.U32.HI R9, RZ, 0x4, R7.reuse ;  /* 0x00000004ff097819 */ /* 0x100fe40000011607 */
[----:B------:R-:W-:-:S05]  /*0d10*/  SHF.R.U64 R6, R6, 0x4, R7 ;  /* 0x0000000406067819 */ /* 0x000fca0000001207 */
[----:B------:R4:W-:Y:S01]  /*0d20*/  STS [UR8+0xc], R6 ;  /* 0x00000c06ff007988 */ /* 0x0009e20008000808 */
[----:B-----5:R-:W-:Y:S02]  /*0d30*/  LOP3.LUT R3, R3, 0x7, RZ, 0xb8, !PT ;  /* 0x0000000703037812 */ /* 0x020fe400078eb8ff */
[----:B---3--:R-:W-:-:S03]  /*0d40*/  LOP3.LUT R2, R2, 0xf, R9, 0xb8, !PT ;  /* 0x0000000f02027812 */ /* 0x008fc600078eb809 */
[----:B------:R4:W-:Y:S04]  /*0d50*/  STS [UR8+0x34], R3 ;  /* 0x00003403ff007988 */ /* 0x0009e80008000808 */
[----:B------:R4:W-:Y:S02]  /*0d60*/  STS [UR8+0x1c], R2 ;  /* 0x00001c02ff007988 */ /* 0x0009e40008000808 */
.L_x_27:
[----:B------:R-:W-:Y:S05]  /*0d70*/  BSYNC.RECONVERGENT B1 ;  /* 0x0000000000017941 */ /* 0x000fea0003800200 */
.L_x_26:
[----:B------:R-:W-:Y:S04]  /*0d80*/  BSSY.RECONVERGENT B2, `(.L_x_28) ;  /* 0x000001a000027945 */ /* 0x000fe80003800200 */
[----:B------:R-:W-:Y:S04]  /*0d90*/  BSSY.RELIABLE B1, `(.L_x_29) ;  /* 0x0000015000017945 */ /* 0x000fe80003800100 */
[----:B------:R-:W-:Y:S05]  /*0da0*/  @P3 BRA `(.L_x_30) ;  /* 0x0000000000203947 */ /* 0x000fea0003800000 */
[----:B---345:R-:W3:Y:S02]  /*0db0*/  LDS R2, [UR8+0x34] ;  /* 0x00003408ff027984 */ /* 0x038ee40008000800 */
[----:B---3--:R-:W-:-:S05]  /*0dc0*/  LOP3.LUT R2, R2, 0x38, RZ, 0xb8, !PT ;  /* 0x0000003802027812 */ /* 0x008fca00078eb8ff */
[----:B------:R3:W-:Y:S01]  /*0dd0*/  STS [UR8+0x34], R2 ;  /* 0x00003402ff007988 */ /* 0x0007e20008000808 */
[----:B------:R-:W-:Y:S05]  /*0de0*/  @P3 BRA `(.L_x_31) ;  /* 0x0000000000203947 */ /* 0x000fea0003800000 */
[----:B---3--:R-:W3:Y:S01]  /*0df0*/  LDS R2, [UR8+0x8] ;  /* 0x00000808ff027984 */ /* 0x008ee20008000800 */
[----:B------:R-:W-:-:S05]  /*0e00*/  IMAD.MOV.U32 R3, RZ, RZ, 0x780 ;  /* 0x00000780ff037424 */ /* 0x000fca00078e00ff */
[----:B---3--:R-:W-:-:S05]  /*0e10*/  LOP3.LUT R2, R2, 0x500, R3, 0xd8, !PT ;  /* 0x0000050002027812 */ /* 0x008fca00078ed803 */
[----:B------:R3:W-:Y:S02]  /*0e20*/  STS [UR8+0x8], R2 ;  /* 0x00000802ff007988 */ /* 0x0007e40008000808 */
.L_x_30:
[----:B------:R-:W-:Y:S05]  /*0e30*/  @P3 BRA `(.L_x_32) ;  /* 0x0000000000283947 */ /* 0x000fea0003800000 */
[----:B---345:R-:W3:Y:S02]  /*0e40*/  LDS R2, [UR8+0x8] ;  /* 0x00000808ff027984 */ /* 0x038ee40008000800 */
[----:B---3--:R-:W-:-:S05]  /*0e50*/  LOP3.LUT R2, R2, 0x1800, RZ, 0xb8, !PT ;  /* 0x0000180002027812 */ /* 0x008fca00078eb8ff */
[----:B------:R4:W-:Y:S02]  /*0e60*/  STS [UR8+0x8], R2 ;  /* 0x00000802ff007988 */ /* 0x0009e40008000808 */
.L_x_31:
[----:B------:R-:W-:Y:S05]  /*0e70*/  @P3 BREAK.RELIABLE B1 ;  /* 0x0000000000013942 */ /* 0x000fea0003800100 */
[----:B------:R-:W-:Y:S05]  /*0e80*/  @P3 BRA `(.L_x_33) ;  /* 0x0000000000243947 */ /* 0x000fea0003800000 */
[----:B---34-:R-:W3:Y:S01]  /*0e90*/  LDS R2, [UR8+0x8] ;  /* 0x00000808ff027984 */ /* 0x018ee20008000800 */
[----:B------:R-:W-:-:S05]  /*0ea0*/  IMAD.MOV.U32 R3, RZ, RZ, 0x6000 ;  /* 0x00006000ff037424 */ /* 0x000fca00078e00ff */
[----:B---3--:R-:W-:-:S04]  /*0eb0*/  LOP3.LUT R2, R2, 0x6000, R3, 0xd8, !PT ;  /* 0x0000600002027812 */ /* 0x008fc800078ed803 */
[----:B------:R-:W-:-:S05]  /*0ec0*/  LOP3.LUT R2, R2, 0x400000, RZ, 0xb8, !PT ;  /* 0x0040000002027812 */ /* 0x000fca00078eb8ff */
[----:B------:R3:W-:Y:S02]  /*0ed0*/  STS [UR8+0x8], R2 ;  /* 0x00000802ff007988 */ /* 0x0007e40008000808 */
.L_x_32:
[----:B------:R-:W-:Y:S05]  /*0ee0*/  BSYNC.RELIABLE B1 ;  /* 0x0000000000017941 */ /* 0x000fea0003800100 */
.L_x_29:
[----:B---345:R-:W3:Y:S02]  /*0ef0*/  @!P3 LDS R2, [UR8+0x8] ;  /* 0x00000808ff02b984 */ /* 0x038ee40008000800 */
[----:B---3--:R-:W-:-:S05]  /*0f00*/  @!P3 LOP3.LUT R2, R2, 0x8000, RZ, 0xb8, !PT ;  /* 0x000080000202b812 */ /* 0x008fca00078eb8ff */
[----:B------:R5:W-:Y:S02]  /*0f10*/  @!P3 STS [UR8+0x8], R2 ;  /* 0x00000802ff00b988 */ /* 0x000be40008000808 */
.L_x_33:
[----:B------:R-:W-:Y:S05]  /*0f20*/  BSYNC.RECONVERGENT B2 ;  /* 0x0000000000027941 */ /* 0x000fea0003800200 */
.L_x_28:
[----:B------:R-:W-:Y:S05]  /*0f30*/  WARPSYNC.ALL ;  /* 0x0000000000007948 */ /* 0x000fea0003800000 */
[----:B------:R-:W-:Y:S01]  /*0f40*/  NOP ;  /* 0x0000000000007918 */ /* 0x000fe20000000000 */
[----:B------:R-:W-:-:S04]  /*0f50*/  UIADD3 UR5, UPT, UPT, UR4, 0x80, URZ ;  /* 0x0000008004057890 */ /* 0x000fc8000fffe0ff */
[----:B------:R-:W-:-:S04]  /*0f60*/  UIADD3 UR20, UP0, UPT, UR5, UR10, URZ ;  /* 0x0000000a05147290 */ /* 0x000fc8000ff1e0ff */
[----:B------:R-:W-:Y:S01]  /*0f70*/  ULEA.HI.X.SX32 UR21, UR5, UR11, 0x1, UP0 ;  /* 0x0000000b05157291 */ /* 0x000fe200080f0eff */
[----:B------:R-:W-:Y:S11]  /*0f80*/  @P0 BRA `(.L_x_34) ;  /* 0x0000000000300947 */ /* 0x000ff60003800000 */
[----:B---345:R-:W3:Y:S01]  /*0f90*/  S2R R2, SR_LANEID ;  /* 0x0000000000027919 */ /* 0x038ee20000000000 */
[----:B------:R-:W-:Y:S05]  /*0fa0*/  WARPSYNC.ALL ;  /* 0x0000000000007948 */ /* 0x000fea0003800000 */
[----:B------:R-:W-:Y:S01]  /*0fb0*/  NOP ;  /* 0x0000000000007918 */ /* 0x000fe20000000000 */
[----:B---3--:R-:W-:-:S05]  /*0fc0*/  IMAD.SHL.U32 R6, R2, 0x4, RZ ;  /* 0x0000000402067824 */ /* 0x008fca00078e00ff */
[----:B------:R-:W3:Y:S01]  /*0fd0*/  LDS R7, [R6+UR8] ;  /* 0x0000000806077984 */ /* 0x000ee20008000800 */
[----:B------:R-:W-:-:S05]  /*0fe0*/  IADD3 R2, P1, PT, R6, UR20, RZ ;  /* 0x0000001406027c10 */ /* 0x000fca000ff3e0ff */
[----:B------:R-:W-:-:S05]  /*0ff0*/  IMAD.X R3, RZ, RZ, UR21, P1 ;  /* 0x00000015ff037e24 */ /* 0x000fca00088e06ff */
[----:B---3--:R3:W4:Y:S01]  /*1000*/  ATOMG.E.EXCH.STRONG.GPU PT, RZ, [R2], R7 ;  /* 0x0000000702ff73a8 */ /* 0x00872200041ee100 */
[----:B------:R-:W-:-:S04]  /*1010*/  DEPBAR {5,4,3,2,1,0} ;  /* 0x0000003f0000791a */ /* 0x000fc80000000000 */
[----:B------:R-:W5:Y:S02]  /*1020*/  CCTL.E.C.LDCU.IV.DEEP [UR20] ;  /* 0x0000000014007540 */ /* 0x000f640009c08000 */
[----:B-----5:R3:W-:Y:S01]  /*1030*/  UTMACCTL.IV [UR20] ;  /* 0x00000000140079b9 */ /* 0x0207e20008000000 */
[----:B------:R-:W-:Y:S01]  /*1040*/  NOP ;  /* 0x0000000000007918 */ /* 0x000fe20000000000 */
.L_x_34:
[----:B------:R-:W-:Y:S05]  /*1050*/  @P0 BRA `(.L_x_35) ;  /* 0x00000000000c0947 */ /* 0x000fea0003800000 */
[----:B------:R0:W-:Y:S01]  /*1060*/  UTMACMDFLUSH ;  /* 0x00000000000079b7 */ /* 0x0001e20000000000 */
[----:B------:R-:W-:Y:S05]  /*1070*/  @P0 BRA `(.L_x_35) ;  /* 0x0000000000040947 */ /* 0x000fea0003800000 */
[----:B------:R-:W-:-:S04]  /*1080*/  DEPBAR.LE SB0, 0x0 ;  /* 0x000080000000791a */ /* 0x000fc80000000000 */
.L_x_35:
[----:B------:R-:W-:Y:S05]  /*1090*/  WARPSYNC.ALL ;  /* 0x0000000000007948 */ /* 0x000fea0003800000 */
[----:B------:R-:W-:Y:S01]  /*10a0*/  NOP ;  /* 0x0000000000007918 */ /* 0x000fe20000000000 */
[----:B----4-:R-:W-:Y:S06]  /*10b0*/  BAR.SYNC.DEFER_BLOCKING 0x0 ;  /* 0x0000000000007b1d */ /* 0x010fec0000010000 */
[----:B------:R-:W-:Y:S02]  /*10c0*/  BSSY.RECONVERGENT B2, `(.L_x_36) ;  /* 0x000000b000027945 */ /* 0x000fe40003800200 */
[----:B------:R-:W-:Y:S06]  /*10d0*/  BAR.SYNC.DEFER_BLOCKING 0x0 ;  /* 0x0000000000007b1d */ /* 0x000fec0000010000 */
[----:B------:R4:W-:Y:S01]  /*10e0*/  @!P0 STS [R11], RZ ;  /* 0x000000ff0b008388 */ /* 0x0009e20000000800 */
[----:B------:R-:W-:Y:S01]  /*10f0*/  NOP ;  /* 0x0000000000007918 */ /* 0x000fe20000000000 */
[----:B------:R-:W-:Y:S05]  /*1100*/  @P3 BRA `(.L_x_37) ;  /* 0x0000000000183947 */ /* 0x000fea0003800000 */
[----:B---3-5:R-:W3:Y:S01]  /*1110*/  LDS R2, [UR8+0x8] ;  /* 0x00000808ff027984 */ /* 0x028ee20008000800 */
[----:B------:R-:W5:Y:S01]  /*1120*/  LDC.64 R6, c[0x0][0x390] ;  /* 0x0000e400ff067b82 */ /* 0x000f620000000a00 */
[----:B------:R-:W-:Y:S02]  /*1130*/  IMAD.MOV.U32 R3, RZ, RZ, 0x70 ;  /* 0x00000070ff037424 */ /* 0x000fe400078e00ff */
[----:B-----5:R5:W-:Y:S03]  /*1140*/  STS.64 [UR8], R6 ;  /* 0x00000006ff007988 */ /* 0x020be60008000a08 */
[----:B---3--:R-:W-:-:S05]  /*1150*/  LOP3.LUT R2, R2, 0x10, R3, 0xd8, !PT ;  /* 0x0000001002027812 */ /* 0x008fca00078ed803 */
[----:B------:R5:W-:Y:S02]  /*1160*/  STS [UR8+0x8], R2 ;  /* 0x00000802ff007988 */ /* 0x000be40008000808 */
.L_x_37:
[----:B---3--:R-:W-:Y:S05]  /*1170*/  BSYNC.RECONVERGENT B2 ;  /* 0x0000000000027941 */ /* 0x008fea0003800200 */
.L_x_36:
[----:B------:R-:W-:Y:S04]  /*1180*/  BSSY.RECONVERGENT B3, `(.L_x_38) ;  /* 0x0000011000037945 */ /* 0x000fe80003800200 */
[----:B------:R-:W-:Y:S04]  /*1190*/  BSSY.RELIABLE B2, `(.L_x_39) ;  /* 0x000000e000027945 */ /* 0x000fe80003800100 */
[----:B------:R-:W-:Y:S05]  /*11a0*/  @P3 BRA `(.L_x_40) ;  /* 0x0000000000243947 */ /* 0x000fea0003800000 */
[----:B-----5:R-:W3:Y:S01]  /*11b0*/  LDS R2, [UR8+0x34] ;  /* 0x00003408ff027984 */ /* 0x020ee20008000800 */
[----:B------:R-:W-:-:S05]  /*11c0*/  IMAD.MOV.U32 R3, RZ, RZ, 0x3f000000 ;  /* 0x3f000000ff037424 */ /* 0x000fca00078e00ff */
[----:B---3--:R-:W-:-:S05]  /*11d0*/  LOP3.LUT R2, R2, 0xff000000, R3, 0xb8, !PT ;  /* 0xff00000002027812 */ /* 0x008fca00078eb803 */
[----:B------:R3:W-:Y:S01]  /*11e0*/  STS [UR8+0x34], R2 ;  /* 0x00003402ff007988 */ /* 0x0007e20008000808 */
[----:B------:R-:W-:Y:S05]  /*11f0*/  @P3 BRA `(.L_x_41) ;  /* 0x00000000001c3947 */ /* 0x000fea0003800000 */
[----:B---3--:R-:W3:Y:S01]  /*1200*/  LDS R2, [UR8+0x38] ;  /* 0x00003808ff027984 */ /* 0x008ee20008000800 */
[----:B------:R-:W-:-:S05]  /*1210*/  IMAD.MOV.U32 R3, RZ, RZ, 0x3f ;  /* 0x0000003fff037424 */ /* 0x000fca00078e00ff */
[----:B---3--:R-:W-:-:S05]  /*1220*/  LOP3.LUT R2, R2, 0xff, R3, 0xb8, !PT ;  /* 0x000000ff02027812 */ /* 0x008fca00078eb803 */
[----:B------:R3:W-:Y:S02]  /*1230*/  STS [UR8+0x38], R2 ;  /* 0x00003802ff007988 */ /* 0x0007e40008000808 */
.L_x_40:
[----:B------:R-:W-:Y:S05]  /*1240*/  @P3 BREAK.RELIABLE B2 ;  /* 0x0000000000023942 */ /* 0x000fea0003800100 */
[----:B------:R-:W-:Y:S05]  /*1250*/  @P3 BRA `(.L_x_42) ;  /* 0x00000000000c3947 */ /* 0x000fea0003800000 */
[----:B------:R2:W-:Y:S02]  /*1260*/  STS [UR8+0x20], R5 ;  /* 0x00002005ff007988 */ /* 0x0005e40008000808 */
.L_x_41:
[----:B------:R-:W-:Y:S05]  /*1270*/  BSYNC.RELIABLE B2 ;  /* 0x0000000000027941 */ /* 0x000fea0003800100 */
.L_x_39:
[----:B------:R2:W-:Y:S02]  /*1280*/  @!P3 STS [UR8+0x24], R4 ;  /* 0x00002404ff00b988 */ /* 0x0005e40008000808 */
.L_x_42:
[----:B------:R-:W-:Y:S05]  /*1290*/  BSYNC.RECONVERGENT B3 ;  /* 0x0000000000037941 */ /* 0x000fea0003800200 */
.L_x_38:
[----:B------:R-:W-:Y:S05]  /*12a0*/  WARPSYNC.ALL ;  /* 0x0000000000007948 */ /* 0x000fea0003800000 */
[----:B------:R-:W-:Y:S01]  /*12b0*/  NOP ;  /* 0x0000000000007918 */ /* 0x000fe20000000000 */
[----:B------:R-:W-:Y:S04]  /*12c0*/  BSSY.RECONVERGENT B3, `(.L_x_43) ;  /* 0x000000e000037945 */ /* 0x000fe80003800200 */
[----:B------:R-:W-:Y:S05]  /*12d0*/  @P3 BRA `(.L_x_44) ;  /* 0x0000000000303947 */ /* 0x000fea0003800000 */
[----:B------:R-:W2:Y:S02]  /*12e0*/  LDS R3, [UR8+0x34] ;  /* 0x00003408ff037984 */ /* 0x000ea40008000800 */
[----:B--2---:R-:W2:Y:S02]  /*12f0*/  LDC.64 R4, c[0x0][0x3b8] ;  /* 0x0000ee00ff047b82 */ /* 0x004ea40000000a00 */
[----:B---3-5:R-:W3:Y:S01]  /*1300*/  LDS R2, [UR8+0x1c] ;  /* 0x00001c08ff027984 */ /* 0x028ee20008000800 */
[C---:B--2---:R-:W-:Y:S01]  /*1310*/  SHF.L.U64.HI R5, R4.reuse, 0x1, R5 ;  /* 0x0000000104057819 */ /* 0x044fe20000010205 */
[----:B------:R-:W-:-:S03]  /*1320*/  IMAD.SHL.U32 R4, R4, 0x2, RZ ;  /* 0x0000000204047824 */ /* 0x000fc600078e00ff */
[--C-:B------:R-:W-:Y:S02]  /*1330*/  SHF.R.U32.HI R7, RZ, 0x4, R5.reuse ;  /* 0x00000004ff077819 */ /* 0x100fe40000011605 */
[----:B------:R-:W-:-:S05]  /*1340*/  SHF.R.U64 R4, R4, 0x4, R5 ;  /* 0x0000000404047819 */ /* 0x000fca0000001205 */
[----:B------:R2:W-:Y:S01]  /*1350*/  STS [UR8+0xc], R4 ;  /* 0x00000c04ff007988 */ /* 0x0005e20008000808 */
[----:B------:R-:W-:Y:S02]  /*1360*/  LOP3.LUT R3, R3, 0x7, RZ, 0xb8, !PT ;  /* 0x0000000703037812 */ /* 0x000fe400078eb8ff */
[----:B---3--:R-:W-:-:S03]  /*1370*/  LOP3.LUT R2, R2, 0xf, R7, 0xb8, !PT ;  /* 0x0000000f02027812 */ /* 0x008fc600078eb807 */
[----:B------:R2:W-:Y:S04]  /*1380*/  STS [UR8+0x34], R3 ;  /* 0x00003403ff007988 */ /* 0x0005e80008000808 */
[----:B------:R2:W-:Y:S02]  /*1390*/  STS [UR8+0x1c], R2 ;  /* 0x00001c02ff007988 */ /* 0x0005e40008000808 */
.L_x_44:
[----:B------:R-:W-:Y:S05]  /*13a0*/  BSYNC.RECONVERGENT B3 ;  /* 0x0000000000037941 */ /* 0x000fea0003800200 */
.L_x_43:
[----:B------:R-:W-:Y:S04]  /*13b0*/  BSSY.RECONVERGENT B4, `(.L_x_45) ;  /* 0x000001a000047945 */ /* 0x000fe80003800200 */
[----:B------:R-:W-:Y:S04]  /*13c0*/  BSSY.RELIABLE B3, `(.L_x_46) ;  /* 0x0000015000037945 */ /* 0x000fe80003800100 */
[----:B------:R-:W-:Y:S05]  /*13d0*/  @P3 BRA `(.L_x_47) ;  /* 0x0000000000203947 */ /* 0x000fea0003800000 */
[----:B--23-5:R-:W2:Y:S02]  /*13e0*/  LDS R2, [UR8+0x34] ;  /* 0x00003408ff027984 */ /* 0x02cea40008000800 */
[----:B--2---:R-:W-:-:S05]  /*13f0*/  LOP3.LUT R2, R2, 0x38, RZ, 0xb8, !PT ;  /* 0x0000003802027812 */ /* 0x004fca00078eb8ff */
[----:B------:R2:W-:Y:S01]  /*1400*/  STS [UR8+0x34], R2 ;  /* 0x00003402ff007988 */ /* 0x0005e20008000808 */
[----:B------:R-:W-:Y:S05]  /*1410*/  @P3 BRA `(.L_x_48) ;  /* 0x0000000000203947 */ /* 0x000fea0003800000 */
[----:B--2---:R-:W2:Y:S01]  /*1420*/  LDS R2, [UR8+0x8] ;  /* 0x00000808ff027984 */ /* 0x004ea20008000800 */
[----:B------:R-:W-:-:S05]  /*1430*/  IMAD.MOV.U32 R3, RZ, RZ, 0x780 ;  /* 0x00000780ff037424 */ /* 0x000fca00078e00ff */
[----:B--2---:R-:W-:-:S05]  /*1440*/  LOP3.LUT R2, R2, 0x500, R3, 0xd8, !PT ;  /* 0x0000050002027812 */ /* 0x004fca00078ed803 */
[----:B------:R2:W-:Y:S02]  /*1450*/  STS [UR8+0x8], R2 ;  /* 0x00000802ff007988 */ /* 0x0005e40008000808 */
.L_x_47:
[----:B------:R-:W-:Y:S05]  /*1460*/  @P3 BRA `(.L_x_49) ;  /* 0x0000000000283947 */ /* 0x000fea0003800000 */
[----:B--23-5:R-:W2:Y:S02]  /*1470*/  LDS R2, [UR8+0x8] ;  /* 0x00000808ff027984 */ /* 0x02cea40008000800 */
[----:B--2---:R-:W-:-:S05]  /*1480*/  LOP3.LUT R2, R2, 0x1800, RZ, 0xb8, !PT ;  /* 0x0000180002027812 */ /* 0x004fca00078eb8ff */
[----:B------:R3:W-:Y:S02]  /*1490*/  STS [UR8+0x8], R2 ;  /* 0x00000802ff007988 */ /* 0x0007e40008000808 */
.L_x_48:
[----:B------:R-:W-:Y:S05]  /*14a0*/  @P3 BREAK.RELIABLE B3 ;  /* 0x0000000000033942 */ /* 0x000fea0003800100 */
[----:B------:R-:W-:Y:S05]  /*14b0*/  @P3 BRA `(.L_x_50) ;  /* 0x0000000000243947 */ /* 0x000fea0003800000 */
[----:B--23--:R-:W2:Y:S01]  /*14c0*/  LDS R2, [UR8+0x8] ;  /* 0x00000808ff027984 */ /* 0x00cea20008000800 */
[----:B------:R-:W-:-:S05]  /*14d0*/  IMAD.MOV.U32 R3, RZ, RZ, 0x6000 ;  /* 0x00006000ff037424 */ /* 0x000fca00078e00ff */
[----:B--2---:R-:W-:-:S04]  /*14e0*/  LOP3.LUT R2, R2, 0x6000, R3, 0xd8, !PT ;  /* 0x0000600002027812 */ /* 0x004fc800078ed803 */
[----:B------:R-:W-:-:S05]  /*14f0*/  LOP3.LUT R2, R2, 0x400000, RZ, 0xb8, !PT ;  /* 0x0040000002027812 */ /* 0x000fca00078eb8ff */
[----:B------:R2:W-:Y:S02]  /*1500*/  STS [UR8+0x8], R2 ;  /* 0x00000802ff007988 */ /* 0x0005e40008000808 */
.L_x_49:
[----:B------:R-:W-:Y:S05]  /*1510*/  BSYNC.RELIABLE B3 ;  /* 0x0000000000037941 */ /* 0x000fea0003800100 */
.L_x_46:
[----:B--23-5:R-:W2:Y:S02]  /*1520*/  @!P3 LDS R2, [UR8+0x8] ;  /* 0x00000808ff02b984 */ /* 0x02cea40008000800 */
[----:B--2---:R-:W-:-:S05]  /*1530*/  @!P3 LOP3.LUT R2, R2, 0x8000, RZ, 0xb8, !PT ;  /* 0x000080000202b812 */ /* 0x004fca00078eb8ff */
[----:B------:R5:W-:Y:S02]  /*1540*/  @!P3 STS [UR8+0x8], R2 ;  /* 0x00000802ff00b988 */ /* 0x000be40008000808 */
.L_x_50:
[----:B------:R-:W-:Y:S05]  /*1550*/  BSYNC.RECONVERGENT B4 ;  /* 0x0000000000047941 */ /* 0x000fea0003800200 */
.L_x_45:
[----:B------:R-:W-:Y:S05]  /*1560*/  WARPSYNC.ALL ;  /* 0x0000000000007948 */ /* 0x000fea0003800000 */
[----:B------:R-:W-:Y:S01]  /*1570*/  NOP ;  /* 0x0000000000007918 */ /* 0x000fe20000000000 */
[----:B------:R-:W-:-:S04]  /*1580*/  UIADD3 UR4, UPT, UPT, UR4, 0x100, URZ ;  /* 0x0000010004047890 */ /* 0x000fc8000fffe0ff */
[----:B------:R-:W-:-:S04]  /*1590*/  UIADD3 UR10, UP0, UPT, UR4, UR10, URZ ;  /* 0x0000000a040a7290 */ /* 0x000fc8000ff1e0ff */
[----:B------:R-:W-:Y:S01]  /*15a0*/  ULEA.HI.X.SX32 UR11, UR4, UR11, 0x1, UP0 ;  /* 0x0000000b040b7291 */ /* 0x000fe200080f0eff */
[----:B------:R-:W-:Y:S11]  /*15b0*/  @P0 BRA `(.L_x_51) ;  /* 0x0000000000300947 */ /* 0x000ff60003800000 */
[----:B--23-5:R-:W2:Y:S01]  /*15c0*/  S2R R2, SR_LANEID ;  /* 0x0000000000027919 */ /* 0x02cea20000000000 */
[----:B------:R-:W-:Y:S05]  /*15d0*/  WARPSYNC.ALL ;  /* 0x0000000000007948 */ /* 0x000fea0003800000 */
[----:B------:R-:W-:Y:S01]  /*15e0*/  NOP ;  /* 0x0000000000007918 */ /* 0x000fe20000000000 */
[----:B--2---:R-:W-:-:S05]  /*15f0*/  IMAD.SHL.U32 R4, R2, 0x4, RZ ;  /* 0x0000000402047824 */ /* 0x004fca00078e00ff */
[----:B------:R-:W2:Y:S01]  /*1600*/  LDS R5, [R4+UR8] ;  /* 0x0000000804057984 */ /* 0x000ea20008000800 */
[----:B------:R-:W-:-:S05]  /*1610*/  IADD3 R2, P1, PT, R4, UR10, RZ ;  /* 0x0000000a04027c10 */ /* 0x000fca000ff3e0ff */
[----:B------:R-:W-:-:S05]  /*1620*/  IMAD.X R3, RZ, RZ, UR11, P1 ;  /* 0x0000000bff037e24 */ /* 0x000fca00088e06ff */
[----:B--2---:R2:W3:Y:S01]  /*1630*/  ATOMG.E.EXCH.STRONG.GPU PT, RZ, [R2], R5 ;  /* 0x0000000502ff73a8 */ /* 0x0044e200041ee100 */
[----:B------:R-:W-:-:S04]  /*1640*/  DEPBAR {5,4,3,2,1,0} ;  /* 0x0000003f0000791a */ /* 0x000fc80000000000 */
[----:B------:R-:W5:Y:S02]  /*1650*/  CCTL.E.C.LDCU.IV.DEEP [UR10] ;  /* 0x000000000a007540 */ /* 0x000f640009c08000 */
[----:B-----5:R2:W-:Y:S01]  /*1660*/  UTMACCTL.IV [UR10] ;  /* 0x000000000a0079b9 */ /* 0x0205e20008000000 */
[----:B------:R-:W-:Y:S01]  /*1670*/  NOP ;  /* 0x0000000000007918 */ /* 0x000fe20000000000 */
.L_x_51:
[----:B------:R-:W-:Y:S05]  /*1680*/  @P0 BRA `(.L_x_52) ;  /* 0x00000000000c0947 */ /* 0x000fea0003800000 */
[----:B------:R0:W-:Y:S01]  /*1690*/  UTMACMDFLUSH ;  /* 0x00000000000079b7 */ /* 0x0001e20000000000 */
[----:B------:R-:W-:Y:S05]  /*16a0*/  @P0 BRA `(.L_x_52) ;  /* 0x0000000000040947 */ /* 0x000fea0003800000 */
[----:B------:R-:W-:-:S04]  /*16b0*/  DEPBAR.LE SB0, 0x0 ;  /* 0x000080000000791a */ /* 0x000fc80000000000 */
.L_x_52:
[----:B------:R-:W-:Y:S05]  /*16c0*/  WARPSYNC.ALL ;  /* 0x0000000000007948 */ /* 0x000fea0003800000 */
[----:B------:R-:W-:Y:S01]  /*16d0*/  NOP ;  /* 0x0000000000007918 */ /* 0x000fe20000000000 */
[----:B---3--:R-:W-:Y:S01]  /*16e0*/  BAR.SYNC.DEFER_BLOCKING 0x0 ;  /* 0x0000000000007b1d */ /* 0x008fe20000010000 */
[----:B--2--5:R-:W-:Y:S01]  /*16f0*/  SHF.R.U32.HI R2, RZ, 0x5, R0 ;  /* 0x00000005ff027819 */ /* 0x024fe20000011600 */
[----:B------:R-:W-:-:S03]  /*1700*/  USHF.L.U32 UR9, UR9, 0x8, URZ ;  /* 0x0000000809097899 */ /* 0x000fc600080006ff */
[----:B------:R-:W-:Y:S01]  /*1710*/  R2UR UR12, R2 ;  /* 0x00000000020c72ca */ /* 0x000fe200000e0000 */
[----:B------:R-:W-:Y:S01]  /*1720*/  VOTEU.ALL UP0, P3 ;  /* 0x0000000000ff7886 */ /* 0x000fe20001800000 */
[----:B------:R-:W-:Y:S01]  /*1730*/  UMOV UR4, 0x1 ;  /* 0x0000000100047882 */ /* 0x000fe20000000000 */
[----:B------:R-:W-:Y:S01]  /*1740*/  VOTEU.ALL UP1, P3 ;  /* 0x0000000000ff7886 */ /* 0x000fe20001820000 */
[----:B------:R-:W-:Y:S02]  /*1750*/  BSSY.RECONVERGENT B4, `(.L_x_53) ;  /* 0x0000018000047945 */ /* 0x000fe40003800200 */
[----:B------:R-:W-:-:S04]  /*1760*/  @!UP0 UIADD3 UR6, UPT, UPT, -UR4, 0x100000, URZ ;  /* 0x0010000004068890 */ /* 0x000fc8000fffe1ff */
[----:B------:R-:W-:Y:S02]  /*1770*/  @!UP0 USHF.L.U32 UR7, UR6, 0xb, URZ ;  /* 0x0000000b06078899 */ /* 0x000fe400080006ff */
[----:B------:R-:W-:Y:S02]  /*1780*/  @!UP0 USHF.L.U32 UR6, UR6, 0x1, URZ ;  /* 0x0000000106068899 */ /* 0x000fe400080006ff */
[----:B------:R-:W-:-:S04]  /*1790*/  @!UP0 UIADD3 UR4, UPT, UPT, -UR4, 0x100000, URZ ;  /* 0x0010000004048890 */ /* 0x000fc8000fffe1ff */
[----:B------:R-:W-:Y:S02]  /*17a0*/  @!UP0 USHF.L.U32 UR5, UR4, 0xb, URZ ;  /* 0x0000000b04058899 */ /* 0x000fe400080006ff */
[----:B------:R-:W-:Y:S01]  /*17b0*/  @!UP0 USHF.L.U32 UR4, UR4, 0x1, URZ ;  /* 0x0000000104048899 */ /* 0x000fe200080006ff */
[----:B------:R-:W-:Y:S01]  /*17c0*/  VOTEU.ALL UP0, P3 ;  /* 0x0000000000ff7886 */ /* 0x000fe20001800000 */
[----:B------:R-:W2:Y:S04]  /*17d0*/  FENCE.VIEW.ASYNC.S ;  /* 0x00000000000073c6 */ /* 0x000ea80000000000 */
[----:B--2---:R2:W3:Y:S06]  /*17e0*/  @!UP0 SYNCS.EXCH.64 URZ, [UR8+0x1e000], UR6 ;  /* 0x01e0000608ff85b2 */ /* 0x0044ec0008000100 */
[----:B------:R2:W3:Y:S02]  /*17f0*/  @!UP1 SYNCS.EXCH.64 URZ, [UR8+0x1e020], UR4 ;  /* 0x01e0200408ff95b2 */ /* 0x0004e40008000100 */
[----:B---3--:R-:W-:Y:S06]  /*1800*/  BAR.SYNC.DEFER_BLOCKING 0x0 ;  /* 0x0000000000007b1d */ /* 0x008fec0000010000 */
[----:B------:R-:W-:Y:S05]  /*1810*/  @P3 BRA `(.L_x_54) ;  /* 0x00000000002c3947 */ /* 0x000fea0003800000 */
[----:B--2---:R-:W-:Y:S02]  /*1820*/  UMOV UR4, 0x1 ;  /* 0x0000000100047882 */ /* 0x004fe40000000000 */
[----:B------:R-:W-:-:S04]  /*1830*/  UIADD3 UR6, UPT, UPT, -UR4, 0x100000, URZ ;  /* 0x0010000004067890 */ /* 0x000fc8000fffe1ff */
[----:B------:R-:W-:Y:S02]  /*1840*/  USHF.L.U32 UR7, UR6, 0xb, URZ ;  /* 0x0000000b06077899 */ /* 0x000fe400080006ff */
[----:B------:R-:W-:Y:S02]  /*1850*/  USHF.L.U32 UR6, UR6, 0x1, URZ ;  /* 0x0000000106067899 */ /* 0x000fe400080006ff */
[----:B------:R-:W-:-:S04]  /*1860*/  UIADD3 UR4, UPT, UPT, -UR4, 0x100000, URZ ;  /* 0x0010000004047890 */ /* 0x000fc8000fffe1ff */
[----:B------:R-:W-:Y:S02]  /*1870*/  USHF.L.U32 UR5, UR4, 0xb, URZ ;  /* 0x0000000b04057899 */ /* 0x000fe400080006ff */
[----:B------:R-:W-:Y:S01]  /*1880*/  USHF.L.U32 UR4, UR4, 0x1, URZ ;  /* 0x0000000104047899 */ /* 0x000fe200080006ff */
[----:B------:R-:W2:Y:S03]  /*1890*/  FENCE.VIEW.ASYNC.S ;  /* 0x00000000000073c6 */ /* 0x000ea60000000000 */
[----:B--2---:R3:W5:Y:S08]  /*18a0*/  SYNCS.EXCH.64 URZ, [UR8+0x1e008], UR6 ;  /* 0x01e0080608ff75b2 */ /* 0x0047700008000100 */
[----:B------:R3:W2:Y:S02]  /*18b0*/  SYNCS.EXCH.64 URZ, [UR8+0x1e028], UR4 ;  /* 0x01e0280408ff75b2 */ /* 0x0006a40008000100 */
[----:B---3--:R-:W-:Y:S01]  /*18c0*/  NOP ;  /* 0x0000000000007918 */ /* 0x008fe20000000000 */
.L_x_54:
[----:B--2---:R-:W-:Y:S05]  /*18d0*/  BSYNC.RECONVERGENT B4 ;  /* 0x0000000000047941 */ /* 0x004fea0003800200 */
.L_x_53:
[----:B-----5:R-:W-:Y:S01]  /*18e0*/  BAR.SYNC.DEFER_BLOCKING 0x0 ;  /* 0x0000000000007b1d */ /* 0x020fe20000010000 */
[----:B------:R-:W-:Y:S01]  /*18f0*/  UIADD3 UR6, UPT, UPT, UR8, 0x1e020, URZ ;  /* 0x0001e02008067890 */ /* 0x000fe2000fffe0ff */
[----:B------:R-:W-:Y:S01]  /*1900*/  ISETP.GE.AND P0, PT, R10, 0x1, PT ;  /* 0x000000010a00780c */ /* 0x000fe20003f06270 */
[----:B------:R-:W-:-:S03]  /*1910*/  USHF.L.U32 UR7, UR13, 0x6, URZ ;  /* 0x000000060d077899 */ /* 0x000fc600080006ff */
[----:B------:R-:W-:Y:S04]  /*1920*/  BSSY.RECONVERGENT B4, `(.L_x_55) ;  /* 0x000000d000047945 */ /* 0x000fe80003800200 */
[----:B------:R-:W-:Y:S05]  /*1930*/  @P3 BRA `(.L_x_56) ;  /* 0x00000000002c3947 */ /* 0x000fea0003800000 */
[----:B------:R-:W-:Y:S02]  /*1940*/  UMOV UR4, 0x1 ;  /* 0x0000000100047882 */ /* 0x000fe40000000000 */
[----:B------:R-:W-:-:S04]  /*1950*/  UIADD3 UR14, UPT, UPT, -UR4, 0x100000, URZ ;  /* 0x00100000040e7890 */ /* 0x000fc8000fffe1ff */
[----:B------:R-:W-:Y:S02]  /*1960*/  USHF.L.U32 UR15, UR14, 0xb, URZ ;  /* 0x0000000b0e0f7899 */ /* 0x000fe400080006ff */
[----:B------:R-:W-:Y:S02]  /*1970*/  USHF.L.U32 UR14, UR14, 0x1, URZ ;  /* 0x000000010e0e7899 */ /* 0x000fe400080006ff */
[----:B------:R-:W-:-:S04]  /*1980*/  UIADD3 UR4, UPT, UPT, -UR4, 0x100000, URZ ;  /* 0x0010000004047890 */ /* 0x000fc8000fffe1ff */
[----:B------:R-:W-:Y:S02]  /*1990*/  USHF.L.U32 UR5, UR4, 0xb, URZ ;  /* 0x0000000b04057899 */ /* 0x000fe400080006ff */
[----:B------:R-:W-:Y:S01]  /*19a0*/  USHF.L.U32 UR4, UR4, 0x1, URZ ;  /* 0x0000000104047899 */ /* 0x000fe200080006ff */
[----:B------:R-:W2:Y:S03]  /*19b0*/  FENCE.VIEW.ASYNC.S ;  /* 0x00000000000073c6 */ /* 0x000ea60000000000 */
[----:B--2---:R2:W3:Y:S08]  /*19c0*/  SYNCS.EXCH.64 URZ, [UR8+0x1e010], UR14 ;  /* 0x01e0100e08ff75b2 */ /* 0x0044f00008000100 */
[----:B------:R2:W5:Y:S01]  /*19d0*/  SYNCS.EXCH.64 URZ, [UR8+0x1e030], UR4 ;  /* 0x01e0300408ff75b2 */ /* 0x0005620008000100 */
[----:B------:R-:W-:Y:S01]  /*19e0*/  NOP ;  /* 0x0000000000007918 */ /* 0x000fe20000000000 */
.L_x_56:
[----:B--2---:R-:W-:Y:S05]  /*19f0*/  BSYNC.RECONVERGENT B4 ;  /* 0x0000000000047941 */ /* 0x004fea0003800200 */
.L_x_55:
[----:B------:R-:W-:Y:S05]  /*1a00*/  @!P0 BRA `(.L_x_57) ;  /* 0x0000000800908947 */ /* 0x000fea0003800000 */
[----:B---3-5:R-:W-:Y:S01]  /*1a10*/  BAR.SYNC.DEFER_BLOCKING 0x0 ;  /* 0x0000000000007b1d */ /* 0x028fe20000010000 */
[----:B------:R-:W-:Y:S01]  /*1a20*/  ELECT P1, URZ, PT ;  /* 0x0000000000ff782f */ /* 0x000fe20003820000 */
[----:B------:R-:W-:Y:S01]  /*1a30*/  @!P3 IMAD.MOV.U32 R2, RZ, RZ, 0xa000 ;  /* 0x0000a000ff02b424 */ /* 0x000fe200078e00ff */
[----:B------:R-:W-:Y:S02]  /*1a40*/  UIADD3 UR16, UPT, UPT, UR8, 0x18000, URZ ;  /* 0x0001800008107890 */ /* 0x000fe4000fffe0ff */
[----:B------:R-:W-:Y:S01]  /*1a50*/  ISETP.LT.U32.AND P1, PT, R68, 0x20, P1 ;  /* 0x000000204400780c */ /* 0x000fe20000f21070 */
[----:B------:R-:W-:Y:S01]  /*1a60*/  UMOV UR19, UR7 ;  /* 0x0000000700137c82 */ /* 0x000fe20008000000 */
[----:B------:R-:W-:Y:S01]  /*1a70*/  ELECT P0, URZ, PT ;  /* 0x0000000000ff782f */ /* 0x000fe20003800000 */
[----:B------:R-:W-:-:S03]  /*1a80*/  ULOP3.LUT UR4, UR12, 0x3, URZ, 0xc0, !UPT ;  /* 0x000000030c047892 */ /* 0x000fc6000f8ec0ff */
[----:B------:R-:W-:Y:S01]  /*1a90*/  ISETP.LT.U32.AND P0, PT, R68, 0x80, P0 ;  /* 0x000000804400780c */ /* 0x000fe20000701070 */
[----:B------:R-:W-:Y:S02]  /*1aa0*/  ULEA UR28, UR4, UR8, 0xd ;  /* 0x00000008041c7291 */ /* 0x000fe4000f8e68ff */
[----:B------:R-:W-:-:S04]  /*1ab0*/  ULEA UR30, UR4, UR9, 0x6 ;  /* 0x00000009041e7291 */ /* 0x000fc8000f8e30ff */
[----:B------:R-:W-:Y:S01]  /*1ac0*/  VOTEU.ANY UP0, P1 ;  /* 0x0000000000ff7886 */ /* 0x000fe20000800100 */
[----:B------:R-:W-:-:S04]  /*1ad0*/  VOTEU.ANY UP2, P1 ;  /* 0x0000000000ff7886 */ /* 0x000fc80000840100 */
[----:B------:R-:W-:Y:S02]  /*1ae0*/  @UP0 UIADD3 UR17, UPT, UPT, UR8, 0x1e000, URZ ;  /* 0x0001e00008110890 */ /* 0x000fe4000fffe0ff */
[----:B------:R2:W-:Y:S01]  /*1af0*/  @!P3 SYNCS.ARRIVE.TRANS64 RZ, [UR8+0x1e000], R2 ;  /* 0x01e00002ffffb9a7 */ /* 0x0005e20008000008 */
[----:B------:R-:W-:Y:S01]  /*1b00*/  @UP0 UMOV UR18, URZ ;  /* 0x000000ff00120c82 */ /* 0x000fe20008000000 */
[----:B------:R-:W-:Y:S01]  /*1b10*/  BAR.SYNC.DEFER_BLOCKING 0x0 ;  /* 0x0000000000007b1d */ /* 0x000fe20000010000 */
[----:B------:R-:W-:-:S05]  /*1b20*/  UISETP.NE.U32.AND UP0, UPT, UR12, URZ, UPT ;  /* 0x000000ff0c00728c */ /* 0x000fca000bf05070 */
[----:B------:R-:W-:Y:S01]  /*1b30*/  VOTEU.ANY UP1, P0 ;  /* 0x0000000000ff7886 */ /* 0x000fe20000020100 */
[----:B------:R-:W-:-:S04]  /*1b40*/  VOTEU.ANY UP3, P0 ;  /* 0x0000000000ff7886 */ /* 0x000fc80000060100 */
[----:B------:R-:W-:Y:S01]  /*1b50*/  @UP1 UIADD3 UR29, UPT, UPT, UR8, 0x1e000, URZ ;  /* 0x0001e000081d1890 */ /* 0x000fe2000fffe0ff */
[----:B------:R-:W-:Y:S01]  /*1b60*/  @UP1 UMOV UR31, URZ ;  /* 0x000000ff001f1c82 */ /* 0x000fe20008000000 */
[----:B------:R2:W-:Y:S01]  /*1b70*/  @UP2 UTMALDG.2D [UR16], [UR22] ;  /* 0x00000010160025b4 */ /* 0x0005e20008008000 */
[----:B------:R3:W-:Y:S06]  /*1b80*/  MEMBAR.ALL.CTA ;  /* 0x0000000000007992 */ /* 0x0007ec0000008000 */
[----:B---3--:R-:W3:Y:S02]  /*1b90*/  FENCE.VIEW.ASYNC.S ;  /* 0x00000000000073c6 */ /* 0x008ee40000000000 */
[----:B---3--:R-:W-:Y:S06]  /*1ba0*/  BAR.SYNC.DEFER_BLOCKING 0x0 ;  /* 0x0000000000007b1d */ /* 0x008fec0000010000 */
[----:B------:R2:W-:Y:S02]  /*1bb0*/  @UP3 UTMALDG.2D [UR28], [UR20] ;  /* 0x0000001c140035b4 */ /* 0x0005e40008008000 */
[----:B------:R-:W-:Y:S06]  /*1bc0*/  BAR.SYNC.DEFER_BLOCKING 0x0 ;  /* 0x0000000000007b1d */ /* 0x000fec0000010000 */
[----:B------:R-:W3:Y:S02]  /*1bd0*/  SYNCS.PHASECHK.TRANS64.TRYWAIT P0, [UR8+0x1e000], RZ ;  /* 0x01e000ffff0075a7 */ /* 0x000ee40008001108 */
[----:B--23--:R-:W-:Y:S05]  /*1be0*/  @!P0 BRA `(.L_x_58) ;  /* 0x0000001000488947 */ /* 0x00cfea0003800000 */
.L_x_74:
[----:B------:R-:W-:Y:S05]  /*1bf0*/  BRA.U UP0, `(.L_x_59) ;  /* 0x0000000100787547 */ /* 0x000fea000b800000 */
[----:B------:R-:W-:Y:S02]  /*1c00*/  USHF.R.U32.HI UR14, URZ, 0x4, UR16 ;  /* 0x00000004ff0e7899 */ /* 0x000fe40008011610 */
[----:B------:R-:W-:Y:S02]  /*1c10*/  USHF.R.U32.HI UR13, URZ, 0x4, UR8 ;  /* 0x00000004ff0d7899 */ /* 0x000fe40008011608 */
[----:B------:R-:W-:Y:S02]  /*1c20*/  USGXT.U32 UR14, UR14, 0xe ;  /* 0x0000000e0e0e789a */ /* 0x000fe40008000000 */
[----:B------:R-:W-:Y:S02]  /*1c30*/  USGXT.U32 UR13, UR13, 0xe ;  /* 0x0000000e0d0d789a */ /* 0x000fe40008000000 */
[----:B------:R-:W-:Y:S02]  /*1c40*/  UIADD3 UR30, UP0, UPT, UR14, 0x2, URZ ;  /* 0x000000020e1e7890 */ /* 0x000fe4000ff1e0ff */
[----:B------:R-:W-:Y:S01]  /*1c50*/  UIADD3 UR32, UP1, UPT, UR13, 0x2000080, URZ ;  /* 0x020000800d207890 */ /* 0x000fe2000ff3e0ff */
[----:B------:R-:W-:Y:S01]  /*1c60*/  UMOV UR4, URZ ;  /* 0x000000ff00047c82 */ /* 0x000fe20008000000 */
[----:B------:R-:W-:Y:S01]  /*1c70*/  UMOV UR5, URZ ;  /* 0x000000ff00057c82 */ /* 0x000fe20008000000 */
[----:B------:R-:W-:-:S02]  /*1c80*/  UIADD3.X UR31, UPT, UPT, UR4, 0x40004040, URZ, UP0, !UPT ;  /* 0x40004040041f7890 */ /* 0x000fc400087fe4ff */
[----:B------:R-:W-:Y:S02]  /*1c90*/  UIADD3.X UR33, UPT, UPT, UR5, 0x40004040, URZ, UP1, !UPT ;  /* 0x4000404005217890 */ /* 0x000fe40008ffe4ff */
[----:B------:R-:W-:Y:S02]  /*1ca0*/  ULOP3.LUT UR4, UR13, 0x2000000, URZ, 0xfc, !UPT ;  /* 0x020000000d047892 */ /* 0x000fe4000f8efcff */
[----:B------:R-:W-:Y:S02]  /*1cb0*/  UIADD3.64 UR16, UPT, UPT, UR30, 0x2, URZ ;  /* 0x000000021e107897 */ /* 0x000fe4000fffe0ff */
[----:B------:R-:W-:Y:S02]  /*1cc0*/  UIADD3.64 UR18, UPT, UPT, UR32, 0x80, URZ ;  /* 0x0000008020127897 */ /* 0x000fe4000fffe0ff */
[----:B------:R-:W-:Y:S02]  /*1cd0*/  UIADD3.64 UR26, UPT, UPT, UR30, 0x4, URZ ;  /* 0x000000041e1a7897 */ /* 0x000fe4000fffe0ff */
[----:B------:R-:W-:Y:S01]  /*1ce0*/  UIADD3.64 UR28, UPT, UPT, UR32, 0x100, URZ ;  /* 0x00000100201c7897 */ /* 0x000fe2000fffe0ff */
[----:B------:R-:W-:Y:S01]  /*1cf0*/  UMOV UR34, 0x0 ;  /* 0x0000000000227882 */ /* 0x000fe20000000000 */
[----:B------:R-:W-:Y:S01]  /*1d00*/  UMOV UR35, 0x4410490 ;  /* 0x0441049000237882 */ /* 0x000fe20000000000 */
[----:B------:R-:W-:Y:S01]  /*1d10*/  UMOV UR15, 0x40004040 ;  /* 0x40004040000f7882 */ /* 0x000fe20000000000 */
[----:B------:R-:W-:Y:S01]  /*1d20*/  UMOV UR5, 0x40004040 ;  /* 0x4000404000057882 */ /* 0x000fe20000000000 */
[----:B------:R-:W-:Y:S01]  /*1d30*/  UMOV UR36, 0x0 ;  /* 0x0000000000247882 */ /* 0x000fe20000000000 */
[----:B------:R-:W-:Y:S01]  /*1d40*/  UMOV UR37, 0x4410490 ;  /* 0x0441049000257882 */ /* 0x000fe20000000000 */
[----:B------:R-:W-:Y:S01]  /*1d50*/  UMOV UR38, 0x0 ;  /* 0x0000000000267882 */ /* 0x000fe20000000000 */
[----:B------:R-:W-:Y:S01]  /*1d60*/  UMOV UR39, 0x4410490 ;  /* 0x0441049000277882 */ /* 0x000fe20000000000 */
[----:B------:R2:W-:Y:S01]  /*1d70*/  UTCHMMA gdesc[UR14], gdesc[UR4], tmem[UR24], tmem[UR34], idesc[UR35], !UPT ;  /* 0x00ff22040e0075ea */ /* 0x0005e2000f800018 */
[----:B------:R-:W-:Y:S01]  /*1d80*/  UMOV UR40, 0x0 ;  /* 0x0000000000287882 */ /* 0x000fe20000000000 */
[----:B------:R-:W-:Y:S01]  /*1d90*/  UMOV UR41, 0x4410490 ;  /* 0x0441049000297882 */ /* 0x000fe20000000000 */
[----:B------:R2:W-:Y:S01]  /*1da0*/  UTCHMMA gdesc[UR30], gdesc[UR32], tmem[UR24], tmem[UR36], idesc[UR37], UPT ;  /* 0x00ff24201e0075ea */ /* 0x0005e2000b800018 */
[----:B------:R2:W-:Y:S01]  /*1db0*/  UTCHMMA gdesc[UR16], gdesc[UR18], tmem[UR24], tmem[UR38], idesc[UR39], UPT ;  /* 0x00ff2612100075ea */ /* 0x0005e2000b800018 */
[----:B------:R2:W-:Y:S01]  /*1dc0*/  UTCHMMA gdesc[UR26], gdesc[UR28], tmem[UR24], tmem[UR40], idesc[UR41], UPT ;  /* 0x00ff281c1a0075ea */ /* 0x0005e2000b800018 */
[----:B------:R-:W-:Y:S01]  /*1dd0*/  NOP ;  /* 0x0000000000007918 */ /* 0x000fe20000000000 */
.L_x_59:
[----:B------:R-:W-:Y:S01]  /*1de0*/  ELECT P0, URZ, PT ;  /* 0x0000000000ff782f */ /* 0x000fe20003800000 */
[----:B--2---:R-:W-:Y:S01]  /*1df0*/  UMOV UR4, UR6 ;  /* 0x0000000600047c82 */ /* 0x004fe20008000000 */
[----:B------:R-:W-:Y:S02]  /*1e00*/  UMOV UR5, URZ ;  /* 0x000000ff00057c82 */ /* 0x000fe40008000000 */
[----:B------:R-:W-:-:S13]  /*1e10*/  ISETP.LT.U32.AND P0, PT, R68, 0x20, P0 ;  /* 0x000000204400780c */ /* 0x000fda0000701070 */
[----:B------:R-:W-:Y:S01]  /*1e20*/  VOTEU.ANY UP0, P0 ;  /* 0x0000000000ff7886 */ /* 0x000fe20000000100 */
[----:B------:R-:W-:Y:S01]  /*1e30*/  VOTEU.ANY UP1, P0 ;  /* 0x0000000000ff7886 */ /* 0x000fe20000020100 */
[----:B------:R-:W-:-:S03]  /*1e40*/  ISETP.GE.U32.AND P0, PT, R10, 0x41, PT ;  /* 0x000000410a00780c */ /* 0x000fc60003f06070 */
[----:B------:R-:W-:Y:S02]  /*1e50*/  @UP0 UMOV UR4, UR4 ;  /* 0x0000000400040c82 */ /* 0x000fe40008000000 */
[----:B------:R2:W-:Y:S01]  /*1e60*/  @UP1 UTCBAR [UR4], URZ ;  /* 0x000000ff040013e9 */ /* 0x0005e200080000ff */
[----:B------:R-:W-:Y:S06]  /*1e70*/  BAR.SYNC.DEFER_BLOCKING 0x0 ;  /* 0x0000000000007b1d */ /* 0x000fec0000010000 */
[----:B------:R-:W3:Y:S02]  /*1e80*/  SYNCS.PHASECHK.TRANS64.TRYWAIT P1, [UR8+0x1e020], RZ ;  /* 0x01e020ffff0075a7 */ /* 0x000ee40008021108 */
[----:B--23--:R-:W-:Y:S05]  /*1e90*/  @!P1 BRA `(.L_x_60) ;  /* 0x0000000c00a89947 */ /* 0x00cfea0003800000 */
.L_x_75:
[----:B------:R-:W-:Y:S01]  /*1ea0*/  IMAD.MOV.U32 R2, RZ, RZ, RZ ;  /* 0x000000ffff027224 */ /* 0x000fe200078e00ff */
[----:B------:R-:W-:Y:S06]  /*1eb0*/  @!P0 BRA `(.L_x_57) ;  /* 0x0000000400648947 */ /* 0x000fec0003800000 */
[----:B------:R-:W2:Y:S01]  /*1ec0*/  LDCU UR25, c[0x0][0x3a0] ;  /* 0x00007400ff1977ac */ /* 0x000ea20008000800 */
[----:B------:R-:W-:Y:S01]  /*1ed0*/  UMOV UR13, 0x1 ;  /* 0x00000001000d7882 */ /* 0x000fe20000000000 */
[----:B------:R-:W-:-:S05]  /*1ee0*/  UMOV UR6, 0x40 ;  /* 0x0000004000067882 */ /* 0x000fca0000000000 */
.L_x_64:
[----:B------:R-:W-:Y:S01]  /*1ef0*/  BAR.SYNC.DEFER_BLOCKING 0x0 ;  /* 0x0000000000007b1d */ /* 0x000fe20000010000 */
[----:B------:R-:W-:Y:S01]  /*1f00*/  ULEA UR17, UR13, UR8, 0x3 ;  /* 0x000000080d117291 */ /* 0x000fe2000f8e18ff */
[----:B------:R-:W-:Y:S01]  /*1f10*/  @!P3 IMAD.MOV.U32 R3, RZ, RZ, 0xa000 ;  /* 0x0000a000ff03b424 */ /* 0x000fe200078e00ff */
[----:B------:R-:W-:Y:S01]  /*1f20*/  ELECT P1, URZ, PT ;  /* 0x0000000000ff782f */ /* 0x000fe20003820000 */
[----:B------:R-:W-:-:S03]  /*1f30*/  ULEA UR4, UR13, UR8, 0xd ;  /* 0x000000080d047291 */ /* 0x000fc6000f8e68ff */
[----:B------:R-:W-:Y:S02]  /*1f40*/  ISETP.LT.U32.AND P1, PT, R68, 0x20, P1 ;  /* 0x000000204400780c */ /* 0x000fe40000f21070 */
[----:B------:R-:W-:Y:S01]  /*1f50*/  ELECT P0, URZ, PT ;  /* 0x0000000000ff782f */ /* 0x000fe20003800000 */
[----:B------:R-:W-:-:S03]  /*1f60*/  UIADD3 UR4, UPT, UPT, UR4, 0x18000, URZ ;  /* 0x0001800004047890 */ /* 0x000fc6000fffe0ff */
[----:B------:R-:W-:Y:S01]  /*1f70*/  ISETP.LT.U32.AND P0, PT, R68, 0x80, P0 ;  /* 0x000000804400780c */ /* 0x000fe20000701070 */
[----:B------:R-:W-:Y:S02]  /*1f80*/  ULEA UR14, UR13, UR8, 0xf ;  /* 0x000000080d0e7291 */ /* 0x000fe4000f8e78ff */
[----:B------:R-:W-:Y:S01]  /*1f90*/  ULOP3.LUT UR15, UR12, 0x3, URZ, 0xc0, !UPT ;  /* 0x000000030c0f7892 */ /* 0x000fe2000f8ec0ff */
[----:B------:R-:W-:-:S03]  /*1fa0*/  UMOV UR31, UR6 ;  /* 0x00000006001f7c82 */ /* 0x000fc60008000000 */
[----:B------:R-:W-:Y:S01]  /*1fb0*/  ULEA UR28, UR15, UR14, 0xd ;  /* 0x0000000e0f1c7291 */ /* 0x000fe2000f8e68ff */
[----:B------:R-:W-:Y:S01]  /*1fc0*/  VOTEU.ANY UP0, P1 ;  /* 0x0000000000ff7886 */ /* 0x000fe20000800100 */
[----:B------:R-:W-:Y:S01]  /*1fd0*/  ULEA UR30, UR15, UR9, 0x6 ;  /* 0x000000090f1e7291 */ /* 0x000fe2000f8e30ff */
[----:B------:R3:W-:Y:S03]  /*1fe0*/  @!P3 SYNCS.ARRIVE.TRANS64 RZ, [UR17+0x1e000], R3 ;  /* 0x01e00003ffffb9a7 */ /* 0x0007e60008000011 */
[----:B------:R-:W-:Y:S01]  /*1ff0*/  VOTEU.ANY UP1, P0 ;  /* 0x0000000000ff7886 */ /* 0x000fe20000020100 */
[----:B------:R-:W-:Y:S01]  /*2000*/  @UP0 UIADD3 UR5, UPT, UPT, UR17, 0x1e000, URZ ;  /* 0x0001e00011050890 */ /* 0x000fe2000fffe0ff */
[----:B------:R-:W-:Y:S01]  /*2010*/  VOTEU.ANY UP0, P1 ;  /* 0x0000000000ff7886 */ /* 0x000fe20000800100 */
[----:B------:R-:W-:Y:S02]  /*2020*/  BAR.SYNC.DEFER_BLOCKING 0x0 ;  /* 0x0000000000007b1d */ /* 0x000fe40000010000 */
[----:B------:R-:W-:Y:S01]  /*2030*/  @UP1 UIADD3 UR29, UPT, UPT, UR17, 0x1e000, URZ ;  /* 0x0001e000111d1890 */ /* 0x000fe2000fffe0ff */
[----:B---3--:R-:W-:-:S03]  /*2040*/  IMAD.U32 R3, R2, -0x80000000, RZ ;  /* 0x8000000002037824 */ /* 0x008fc600078e00ff */
[----:B------:R-:W-:Y:S01]  /*2050*/  VOTEU.ANY UP1, P0 ;  /* 0x0000000000ff7886 */ /* 0x000fe20000020100 */
[----:B------:R3:W-:Y:S01]  /*2060*/  @UP0 UTMALDG.2D [UR4], [UR22] ;  /* 0x00000004160005b4 */ /* 0x0007e20008008000 */
[----:B------:R-:W-:Y:S01]  /*2070*/  UISETP.NE.U32.AND UP0, UPT, UR12, URZ, UPT ;  /* 0x000000ff0c00728c */ /* 0x000fe2000bf05070 */
[----:B------:R5:W-:Y:S06]  /*2080*/  MEMBAR.ALL.CTA ;  /* 0x0000000000007992 */ /* 0x000bec0000008000 */
[----:B-----5:R-:W5:Y:S02]  /*2090*/  FENCE.VIEW.ASYNC.S ;  /* 0x00000000000073c6 */ /* 0x020f640000000000 */
[----:B-----5:R-:W-:Y:S06]  /*20a0*/  BAR.SYNC.DEFER_BLOCKING 0x0 ;  /* 0x0000000000007b1d */ /* 0x020fec0000010000 */
[----:B------:R3:W-:Y:S02]  /*20b0*/  @UP1 UTMALDG.2D [UR28], [UR20] ;  /* 0x0000001c140015b4 */ /* 0x0007e40008008000 */
[----:B------:R-:W-:Y:S06]  /*20c0*/  BAR.SYNC.DEFER_BLOCKING 0x0 ;  /* 0x0000000000007b1d */ /* 0x000fec0000010000 */
[----:B------:R-:W5:Y:S02]  /*20d0*/  SYNCS.PHASECHK.TRANS64.TRYWAIT P0, [UR17+0x1e000], R3 ;  /* 0x01e00003ff0075a7 */ /* 0x000f640008001111 */
[----:B---3-5:R-:W-:Y:S05]  /*20e0*/  @!P0 BRA `(.L_x_61) ;  /* 0x0000000c00208947 */ /* 0x028fea0003800000 */
.L_x_76:
        /* <DEDUP_REMOVED lines=11> */
[----:B------:R-:W-:Y:S02]  /*21a0*/  UIADD3 UR28, UP0, UPT, UR18, 0x2, URZ ;  /* 0x00000002121c7890 */ /* 0x000fe4000ff1e0ff */
[----:B------:R-:W-:Y:S02]  /*21b0*/  UIADD3 UR30, UP1, UPT, UR26, 0x80, URZ ;  /* 0x000000801a1e7890 */ /* 0x000fe4000ff3e0ff */
[----:B------:R-:W-:Y:S02]  /*21c0*/  UIADD3 UR32, UP2, UPT, UR18, 0x4, URZ ;  /* 0x0000000412207890 */ /* 0x000fe4000ff5e0ff */
[----:B------:R-:W-:Y:S02]  /*21d0*/  UIADD3 UR34, UP3, UPT, UR26, 0x100, URZ ;  /* 0x000001001a227890 */ /* 0x000fe4000ff7e0ff */
[----:B------:R-:W-:-:S02]  /*21e0*/  ULOP3.LUT UR4, UR15, 0x2000000, URZ, 0xfc, !UPT ;  /* 0x020000000f047892 */ /* 0x000fc4000f8efcff */
[----:B------:R-:W-:Y:S02]  /*21f0*/  UIADD3.X UR29, UPT, UPT, UR19, URZ, URZ, UP0, !UPT ;  /* 0x000000ff131d7290 */ /* 0x000fe400087fe4ff */
[----:B------:R-:W-:Y:S02]  /*2200*/  UIADD3.X UR31, UPT, UPT, UR27, URZ, URZ, UP1, !UPT ;  /* 0x000000ff1b1f7290 */ /* 0x000fe40008ffe4ff */
[----:B------:R-:W-:Y:S02]  /*2210*/  UIADD3.X UR33, UPT, UPT, UR19, URZ, URZ, UP2, !UPT ;  /* 0x000000ff13217290 */ /* 0x000fe400097fe4ff */
[----:B------:R-:W-:Y:S01]  /*2220*/  UIADD3.X UR35, UPT, UPT, UR27, URZ, URZ, UP3, !UPT ;  /* 0x000000ff1b237290 */ /* 0x000fe20009ffe4ff */
        /* <DEDUP_REMOVED lines=8> */
[----:B------:R3:W-:Y:S01]  /*22b0*/  UTCHMMA gdesc[UR14], gdesc[UR4], tmem[UR24], tmem[UR36], idesc[UR37], UPT ;  /* 0x00ff24040e0075ea */ /* 0x0007e2000b800018 */
[----:B------:R-:W-:Y:S01]  /*22c0*/  UMOV UR42, 0x0 ;  /* 0x00000000002a7882 */ /* 0x000fe20000000000 */
[----:B------:R-:W-:Y:S01]  /*22d0*/  UMOV UR43, 0x4410490 ;  /* 0x04410490002b7882 */ /* 0x000fe20000000000 */
[----:B------:R3:W-:Y:S01]  /*22e0*/  UTCHMMA gdesc[UR18], gdesc[UR26], tmem[UR24], tmem[UR38], idesc[UR39], UPT ;  /* 0x00ff261a120075ea */ /* 0x0007e2000b800018 */
[----:B------:R3:W-:Y:S01]  /*22f0*/  UTCHMMA gdesc[UR28], gdesc[UR30], tmem[UR24], tmem[UR40], idesc[UR41], UPT ;  /* 0x00ff281e1c0075ea */ /* 0x0007e2000b800018 */
[----:B------:R3:W-:Y:S01]  /*2300*/  UTCHMMA gdesc[UR32], gdesc[UR34], tmem[UR24], tmem[UR42], idesc[UR43], UPT ;  /* 0x00ff2a22200075ea */ /* 0x0007e2000b800018 */
[----:B------:R-:W-:Y:S01]  /*2310*/  NOP ;  /* 0x0000000000007918 */ /* 0x000fe20000000000 */
.L_x_62:
[----:B------:R-:W-:Y:S01]  /*2320*/  ELECT P0, URZ, PT ;  /* 0x0000000000ff782f */ /* 0x000fe20003800000 */
[----:B---3--:R-:W-:-:S03]  /*2330*/  UIADD3 UR4, UPT, UPT, UR17, 0x1e020, URZ ;  /* 0x0001e02011047890 */ /* 0x008fc6000fffe0ff */
[----:B------:R-:W-:Y:S01]  /*2340*/  ISETP.LT.U32.AND P0, PT, R68, 0x20, P0 ;  /* 0x000000204400780c */ /* 0x000fe20000701070 */
[----:B------:R-:W-:-:S12]  /*2350*/  UMOV UR5, URZ ;  /* 0x000000ff00057c82 */ /* 0x000fd80008000000 */
[----:B------:R-:W-:Y:S01]  /*2360*/  VOTEU.ANY UP0, P0 ;  /* 0x0000000000ff7886 */ /* 0x000fe20000000100 */
[----:B------:R-:W-:-:S04]  /*2370*/  VOTEU.ANY UP1, P0 ;  /* 0x0000000000ff7886 */ /* 0x000fc80000020100 */
[----:B------:R-:W-:Y:S02]  /*2380*/  @UP0 UMOV UR4, UR4 ;  /* 0x0000000400040c82 */ /* 0x000fe40008000000 */
[----:B------:R3:W-:Y:S01]  /*2390*/  @UP1 UTCBAR [UR4], URZ ;  /* 0x000000ff040013e9 */ /* 0x0007e200080000ff */
[----:B------:R-:W-:Y:S06]  /*23a0*/  BAR.SYNC.DEFER_BLOCKING 0x0 ;  /* 0x0000000000007b1d */ /* 0x000fec0000010000 */
[----:B------:R-:W5:Y:S02]  /*23b0*/  SYNCS.PHASECHK.TRANS64.TRYWAIT P0, [UR17+0x1e020], R3 ;  /* 0x01e02003ff0075a7 */ /* 0x000f640008001111 */
[----:B---3-5:R-:W-:Y:S05]  /*23c0*/  @!P0 BRA `(.L_x_63) ;  /* 0x0000000800748947 */ /* 0x028fea0003800000 */
.L_x_77:
[----:B------:R-:W-:Y:S02]  /*23d0*/  UIADD3 UR13, UPT, UPT, UR13, 0x1, URZ ;  /* 0x000000010d0d7890 */ /* 0x000fe4000fffe0ff */
[----:B------:R-:W-:Y:S02]  /*23e0*/  UIADD3 UR6, UPT, UPT, UR6, 0x40, URZ ;  /* 0x0000004006067890 */ /* 0x000fe4000fffe0ff */
[----:B------:R-:W-:-:S04]  /*23f0*/  UISETP.NE.U32.AND UP0, UPT, UR13, 0x3, UPT ;  /* 0x000000030d00788c */ /* 0x000fc8000bf05070 */
[----:B------:R-:W-:Y:S02]  /*2400*/  USEL UR13, UR13, URZ, UP0 ;  /* 0x000000ff0d0d7287 */ /* 0x000fe40008000000 */
[----:B------:R-:W-:Y:S02]  /*2410*/  USEL UR4, URZ, 0x1, UP0 ;  /* 0x00000001ff047887 */ /* 0x000fe40008000000 */
[----:B--2---:R-:W-:-:S04]  /*2420*/  UISETP.GE.AND UP0, UPT, UR6, UR25, UPT ;  /* 0x000000190600728c */ /* 0x004fc8000bf06270 */
[----:B------:R-:W-:-:S05]  /*2430*/  LOP3.LUT R2, R2, UR4, RZ, 0x3c, !PT ;  /* 0x0000000402027c12 */ /* 0x000fca000f8e3cff */
[----:B------:R-:W-:Y:S05]  /*2440*/  BRA.U !UP0, `(.L_x_64) ;  /* 0xfffffff908a87547 */ /* 0x000fea000b83ffff */
.L_x_57:
[----:B---3-5:R-:W-:Y:S06]  /*2450*/  BAR.SYNC.DEFER_BLOCKING 0x0 ;  /* 0x0000000000007b1d */ /* 0x028fec0000010000 */
[----:B------:R-:W-:Y:S04]  /*2460*/  BSSY.RECONVERGENT B4, `(.L_x_65) ;  /* 0x0000004000047945 */ /* 0x000fe80003800200 */
[----:B------:R-:W-:Y:S05]  /*2470*/  @P3 BRA `(.L_x_66) ;  /* 0x0000000000083947 */ /* 0x000fea0003800000 */
[----:B------:R-:W2:Y:S02]  /*2480*/  SYNCS.CCTL.IV [UR8+0x1e000] ;  /* 0x01e00000ff0079b1 */ /* 0x000ea40008000008 */
[----:B--2---:R-:W2:Y:S02]  /*2490*/  SYNCS.CCTL.IV [UR8+0x1e020] ;  /* 0x01e02000ff0079b1 */ /* 0x004ea40008000008 */
.L_x_66:
[----:B------:R-:W-:Y:S05]  /*24a0*/  BSYNC.RECONVERGENT B4 ;  /* 0x0000000000047941 */ /* 0x000fea0003800200 */
.L_x_65:
[----:B--2---:R-:W-:Y:S06]  /*24b0*/  BAR.SYNC.DEFER_BLOCKING 0x0 ;  /* 0x0000000000007b1d */ /* 0x004fec0000010000 */
[----:B------:R-:W-:Y:S04]  /*24c0*/  BSSY.RECONVERGENT B4, `(.L_x_67) ;  /* 0x0000004000047945 */ /* 0x000fe80003800200 */
[----:B------:R-:W-:Y:S05]  /*24d0*/  @P3 BRA `(.L_x_68) ;  /* 0x0000000000083947 */ /* 0x000fea0003800000 */
[----:B------:R-:W2:Y:S02]  /*24e0*/  SYNCS.CCTL.IV [UR8+0x1e008] ;  /* 0x01e00800ff0079b1 */ /* 0x000ea40008000008 */
[----:B--2---:R-:W2:Y:S02]  /*24f0*/  SYNCS.CCTL.IV [UR8+0x1e028] ;  /* 0x01e02800ff0079b1 */ /* 0x004ea40008000008 */
.L_x_68:
[----:B------:R-:W-:Y:S05]  /*2500*/  BSYNC.RECONVERGENT B4 ;  /* 0x0000000000047941 */ /* 0x000fea0003800200 */
.L_x_67:
[----:B--2---:R-:W-:Y:S06]  /*2510*/  BAR.SYNC.DEFER_BLOCKING 0x0 ;  /* 0x0000000000007b1d */ /* 0x004fec0000010000 */
[----:B------:R-:W-:Y:S04]  /*2520*/  BSSY.RECONVERGENT B4, `(.L_x_69) ;  /* 0x0000004000047945 */ /* 0x000fe80003800200 */
[----:B------:R-:W-:Y:S05]  /*2530*/  @P3 BRA `(.L_x_70) ;  /* 0x0000000000083947 */ /* 0x000fea0003800000 */
[----:B------:R-:W2:Y:S02]  /*2540*/  SYNCS.CCTL.IV [UR8+0x1e010] ;  /* 0x01e01000ff0079b1 */ /* 0x000ea40008000008 */
[----:B--2---:R-:W2:Y:S02]  /*2550*/  SYNCS.CCTL.IV [UR8+0x1e030] ;  /* 0x01e03000ff0079b1 */ /* 0x004ea40008000008 */
.L_x_70:
[----:B------:R-:W-:Y:S05]  /*2560*/  BSYNC.RECONVERGENT B4 ;  /* 0x0000000000047941 */ /* 0x000fea0003800200 */
.L_x_69:
[----:B------:R-:W-:Y:S01]  /*2570*/  ULOP3.LUT UR5, UR12, 0x3, URZ, 0xc0, !UPT ;  /* 0x000000030c057892 */ /* 0x000fe2000f8ec0ff */
[C---:B------:R-:W-:Y:S01]  /*2580*/  IMAD.SHL.U32 R4, R0.reuse, 0x80, RZ ;  /* 0x0000008000047824 */ /* 0x040fe200078e00ff */
[----:B------:R-:W-:Y:S01]  /*2590*/  USHF.L.U32 UR12, UR12, 0x5, URZ ;  /* 0x000000050c0c7899 */ /* 0x000fe200080006ff */
[C---:B------:R-:W-:Y:S01]  /*25a0*/  IMAD.SHL.U32 R2, R0.reuse, 0x40, RZ ;  /* 0x0000004000027824 */ /* 0x040fe200078e00ff */
[----:B------:R-:W-:Y:S01]  /*25b0*/  ULEA UR4, UR5, UR24, 0x15 ;  /* 0x0000001805047291 */ /* 0x000fe2000f8ea8ff */
[C---:B------:R-:W-:Y:S01]  /*25c0*/  IMAD.SHL.U32 R3, R0.reuse, 0x10, RZ ;  /* 0x0000001000037824 */ /* 0x040fe200078e00ff */
[----:B------:R-:W-:Y:S01]  /*25d0*/  ULOP3.LUT UR12, UR12, 0x80, URZ, 0xc0, !UPT ;  /* 0x000000800c0c7892 */ /* 0x000fe2000f8ec0ff */
[----:B------:R-:W-:Y:S01]  /*25e0*/  IMAD.SHL.U32 R0, R0, 0x200, RZ ;  /* 0x0000020000007824 */ /* 0x000fe200078e00ff */
[----:B------:R-:W-:Y:S02]  /*25f0*/  LOP3.LUT R5, R4, 0x4780, RZ, 0xc0, !PT ;  /* 0x0000478004057812 */ /* 0x000fe400078ec0ff */
[----:B------:R-:W-:-:S02]  /*2600*/  ELECT P0, URZ, PT ;  /* 0x0000000000ff782f */ /* 0x000fc40003800000 */
[----:B------:R-:W-:Y:S01]  /*2610*/  LOP3.LUT R2, R2, 0x1800, RZ, 0xc0, !PT ;  /* 0x0000180002027812 */ /* 0x000fe200078ec0ff */
[----:B------:R-:W-:Y:S01]  /*2620*/  UIADD3 UR4, UPT, UPT, UR4, UR12, URZ ;  /* 0x0000000c04047290 */ /* 0x000fe2000fffe0ff */
[----:B------:R-:W-:Y:S01]  /*2630*/  LOP3.LUT R5, R5, 0x2000, R0, 0xf8, !PT ;  /* 0x0000200005057812 */ /* 0x000fe200078ef800 */
[----:B------:R-:W-:Y:S01]  /*2640*/  UMOV UR6, UR7 ;  /* 0x0000000700067c82 */ /* 0x000fe20008000000 */
[----:B------:R-:W-:Y:S02]  /*2650*/  LOP3.LUT R2, R2, 0x70, R3, 0xf8, !PT ;  /* 0x0000007002027812 */ /* 0x000fe400078ef803 */
[----:B------:R-:W-:Y:S02]  /*2660*/  ISETP.LT.U32.AND P0, PT, R68, 0x80, P0 ;  /* 0x000000804400780c */ /* 0x000fe40000701070 */
[----:B------:R-:W-:Y:S02]  /*2670*/  LOP3.LUT R2, R5, R2, RZ, 0xfc, !PT ;  /* 0x0000000205027212 */ /* 0x000fe400078efcff */
[----:B----4-:R-:W-:Y:S01]  /*2680*/  LDTM.16dp32bit_t0_t15.x64 R4, tmem[UR4] ;  /* 0x00000004000479ee */ /* 0x010fe20008b00000 */
[----:B------:R-:W3:Y:S01]  /*2690*/  LDTM.16dp32bit_t16_t31.x64 R4, tmem[UR4+0x40] ;  /* 0x00004004000479ee */ /* 0x000ee20008b20000 */
[----:B------:R-:W-:Y:S01]  /*26a0*/  NOP ;  /* 0x0000000000007918 */ /* 0x000fe20000000000 */
[C---:B------:R-:W-:Y:S01]  /*26b0*/  LOP3.LUT R0, R2.reuse, 0x10, RZ, 0x3c, !PT ;  /* 0x0000001002007812 */ /* 0x040fe200078e3cff */
[----:B------:R-:W-:Y:S01]  /*26c0*/  ULEA UR4, UR5, UR8, 0xd ;  /* 0x0000000805047291 */ /* 0x000fe2000f8e68ff */
[----:B------:R-:W-:Y:S01]  /*26d0*/  LOP3.LUT R3, R2, 0x20, RZ, 0x3c, !PT ;  /* 0x0000002002037812 */ /* 0x000fe200078e3cff */
[----:B------:R-:W-:-:S03]  /*26e0*/  ULEA UR5, UR5, UR9, 0x6 ;  /* 0x0000000905057291 */ /* 0x000fc6000f8e30ff */
[----:B---3--:R-:W-:Y:S01]  /*26f0*/  VOTEU.ANY UP1, P0 ;  /* 0x0000000000ff7886 */ /* 0x008fe20000020100 */
[----:B------:R-:W-:Y:S01]  /*2700*/  VOTEU.ANY UP0, P0 ;  /* 0x0000000000ff7886 */ /* 0x000fe20000000100 */
[----:B------:R-:W-:Y:S02]  /*2710*/  F2FP.BF16.F32.PACK_AB R4, R5, R4 ;  /* 0x000000040504723e */ /* 0x000fe400000010ff */
[----:B------:R-:W-:Y:S02]  /*2720*/  F2FP.BF16.F32.PACK_AB R5, R7, R6 ;  /* 0x000000060705723e */ /* 0x000fe400000010ff */
[----:B------:R-:W-:Y:S02]  /*2730*/  F2FP.BF16.F32.PACK_AB R12, R13, R12 ;  /* 0x0000000c0d0c723e */ /* 0x000fe400000010ff */
[----:B------:R-:W-:Y:S02]  /*2740*/  F2FP.BF16.F32.PACK_AB R6, R9, R8 ;  /* 0x000000080906723e */ /* 0x000fe400000010ff */
[----:B------:R-:W-:-:S02]  /*2750*/  F2FP.BF16.F32.PACK_AB R7, R11, R10 ;  /* 0x0000000a0b07723e */ /* 0x000fc400000010ff */
[----:B------:R-:W-:Y:S02]  /*2760*/  F2FP.BF16.F32.PACK_AB R13, R15, R14 ;  /* 0x0000000e0f0d723e */ /* 0x000fe400000010ff */
[----:B------:R-:W-:Y:S01]  /*2770*/  F2FP.BF16.F32.PACK_AB R20, R21, R20 ;  /* 0x000000141514723e */ /* 0x000fe200000010ff */
[----:B--2---:R2:W-:Y:S01]  /*2780*/  STS.128 [R2+UR8], R4 ;  /* 0x0000000402007988 */ /* 0x0045e20008000c08 */
[----:B------:R-:W-:Y:S02]  /*2790*/  F2FP.BF16.F32.PACK_AB R14, R17, R16 ;  /* 0x00000010110e723e */ /* 0x000fe400000010ff */
[----:B------:R-:W-:Y:S02]  /*27a0*/  F2FP.BF16.F32.PACK_AB R15, R19, R18 ;  /* 0x00000012130f723e */ /* 0x000fe400000010ff */
[----:B------:R-:W-:Y:S02]  /*27b0*/  F2FP.BF16.F32.PACK_AB R21, R23, R22 ;  /* 0x000000161715723e */ /* 0x000fe400000010ff */
[----:B------:R-:W-:Y:S01]  /*27c0*/  F2FP.BF16.F32.PACK_AB R28, R29, R28 ;  /* 0x0000001c1d1c723e */ /* 0x000fe200000010ff */
[----:B------:R2:W-:Y:S01]  /*27d0*/  STS.128 [R0+UR8], R12 ;  /* 0x0000000c00007988 */ /* 0x0005e20008000c08 */
[----:B------:R-:W-:-:S02]  /*27e0*/  F2FP.BF16.F32.PACK_AB R22, R25, R24 ;  /* 0x000000181916723e */ /* 0x000fc400000010ff */
[----:B------:R-:W-:Y:S02]  /*27f0*/  F2FP.BF16.F32.PACK_AB R23, R27, R26 ;  /* 0x0000001a1b17723e */ /* 0x000fe400000010ff */
[----:B------:R-:W-:Y:S02]  /*2800*/  F2FP.BF16.F32.PACK_AB R29, R31, R30 ;  /* 0x0000001e1f1d723e */ /* 0x000fe400000010ff */
[----:B------:R-:W-:Y:S01]  /*2810*/  F2FP.BF16.F32.PACK_AB R36, R37, R36 ;  /* 0x000000242524723e */ /* 0x000fe200000010ff */
[----:B------:R2:W-:Y:S01]  /*2820*/  STS.128 [R3+UR8], R20 ;  /* 0x0000001403007988 */ /* 0x0005e20008000c08 */
[----:B------:R-:W-:Y:S02]  /*2830*/  F2FP.BF16.F32.PACK_AB R30, R33, R32 ;  /* 0x00000020211e723e */ /* 0x000fe400000010ff */
[----:B------:R-:W-:Y:S02]  /*2840*/  F2FP.BF16.F32.PACK_AB R31, R35, R34 ;  /* 0x00000022231f723e */ /* 0x000fe400000010ff */
[----:B------:R-:W-:-:S02]  /*2850*/  F2FP.BF16.F32.PACK_AB R37, R39, R38 ;  /* 0x000000262725723e */ /* 0x000fc400000010ff */
[----:B------:R-:W-:Y:S02]  /*2860*/  F2FP.BF16.F32.PACK_AB R44, R45, R44 ;  /* 0x0000002c2d2c723e */ /* 0x000fe400000010ff */
[----:B------:R-:W-:Y:S02]  /*2870*/  LOP3.LUT R8, R2, 0x30, RZ, 0x3c, !PT ;  /* 0x0000003002087812 */ /* 0x000fe400078e3cff */
[----:B------:R-:W-:Y:S02]  /*2880*/  F2FP.BF16.F32.PACK_AB R38, R41, R40 ;  /* 0x000000282926723e */ /* 0x000fe400000010ff */
[----:B------:R-:W-:Y:S01]  /*2890*/  F2FP.BF16.F32.PACK_AB R39, R43, R42 ;  /* 0x0000002a2b27723e */ /* 0x000fe200000010ff */
[----:B------:R2:W-:Y:S01]  /*28a0*/  STS.128 [R8+UR8], R28 ;  /* 0x0000001c08007988 */ /* 0x0005e20008000c08 */
[----:B------:R-:W-:Y:S02]  /*28b0*/  F2FP.BF16.F32.PACK_AB R45, R47, R46 ;  /* 0x0000002e2f2d723e */ /* 0x000fe400000010ff */
[----:B------:R-:W-:-:S02]  /*28c0*/  F2FP.BF16.F32.PACK_AB R52, R53, R52 ;  /* 0x000000343534723e */ /* 0x000fc400000010ff */
[C---:B------:R-:W-:Y:S02]  /*28d0*/  LOP3.LUT R9, R2.reuse, 0x40, RZ, 0x3c, !PT ;  /* 0x0000004002097812 */ /* 0x040fe400078e3cff */
[----:B------:R-:W-:Y:S02]  /*28e0*/  F2FP.BF16.F32.PACK_AB R46, R49, R48 ;  /* 0x00000030312e723e */ /* 0x000fe400000010ff */
[----:B------:R-:W-:Y:S01]  /*28f0*/  F2FP.BF16.F32.PACK_AB R47, R51, R50 ;  /* 0x00000032332f723e */ /* 0x000fe200000010ff */
[----:B------:R2:W-:Y:S01]  /*2900*/  STS.128 [R9+UR8], R36 ;  /* 0x0000002409007988 */ /* 0x0005e20008000c08 */
[----:B------:R-:W-:Y:S02]  /*2910*/  F2FP.BF16.F32.PACK_AB R53, R55, R54 ;  /* 0x000000363735723e */ /* 0x000fe400000010ff */
[----:B------:R-:W-:Y:S02]  /*2920*/  F2FP.BF16.F32.PACK_AB R60, R61, R60 ;  /* 0x0000003c3d3c723e */ /* 0x000fe400000010ff */
[----:B------:R-:W-:-:S02]  /*2930*/  LOP3.LUT R10, R2, 0x50, RZ, 0x3c, !PT ;  /* 0x00000050020a7812 */ /* 0x000fc400078e3cff */
[----:B------:R-:W-:Y:S02]  /*2940*/  F2FP.BF16.F32.PACK_AB R54, R57, R56 ;  /* 0x000000383936723e */ /* 0x000fe400000010ff */
[----:B------:R-:W-:Y:S01]  /*2950*/  F2FP.BF16.F32.PACK_AB R55, R59, R58 ;  /* 0x0000003a3b37723e */ /* 0x000fe200000010ff */
[----:B------:R2:W-:Y:S01]  /*2960*/  STS.128 [R10+UR8], R44 ;  /* 0x0000002c0a007988 */ /* 0x0005e20008000c08 */
[----:B------:R-:W-:Y:S02]  /*2970*/  F2FP.BF16.F32.PACK_AB R61, R63, R62 ;  /* 0x0000003e3f3d723e */ /* 0x000fe400000010ff */
[C---:B------:R-:W-:Y:S02]  /*2980*/  LOP3.LUT R11, R2.reuse, 0x60, RZ, 0x3c, !PT ;  /* 0x00000060020b7812 */ /* 0x040fe400078e3cff */
[----:B------:R-:W-:Y:S02]  /*2990*/  F2FP.BF16.F32.PACK_AB R62, R65, R64 ;  /* 0x00000040413e723e */ /* 0x000fe400000010ff */
[----:B------:R-:W-:Y:S01]  /*29a0*/  F2FP.BF16.F32.PACK_AB R63, R67, R66 ;  /* 0x00000042433f723e */ /* 0x000fe200000010ff */
[----:B------:R2:W-:Y:S01]  /*29b0*/  STS.128 [R11+UR8], R52 ;  /* 0x000000340b007988 */ /* 0x0005e20008000c08 */
[----:B------:R-:W-:-:S05]  /*29c0*/  LOP3.LUT R16, R2, 0x70, RZ, 0x3c, !PT ;  /* 0x0000007002107812 */ /* 0x000fca00078e3cff */
[----:B------:R2:W-:Y:S01]  /*29d0*/  STS.128 [R16+UR8], R60 ;  /* 0x0000003c10007988 */ /* 0x0005e20008000c08 */
[----:B------:R3:W-:Y:S06]  /*29e0*/  MEMBAR.ALL.CTA ;  /* 0x0000000000007992 */ /* 0x0007ec0000008000 */
[----:B---3--:R-:W3:Y:S02]  /*29f0*/  FENCE.VIEW.ASYNC.S ;  /* 0x00000000000073c6 */ /* 0x008ee40000000000 */
[----:B---3--:R-:W-:Y:S06]  /*2a00*/  BAR.SYNC.DEFER_BLOCKING 0x0 ;  /* 0x0000000000007b1d */ /* 0x008fec0000010000 */
[----:B------:R2:W-:Y:S01]  /*2a10*/  @UP1 UTMASTG.2D [UR4], [UR10] ;  /* 0x000000040a0013b5 */ /* 0x0005e20008008000 */
[----:B------:R0:W-:Y:S01]  /*2a20*/  UTMACMDFLUSH ;  /* 0x00000000000079b7 */ /* 0x0001e20000000000 */
[----:B------:R-:W-:-:S04]  /*2a30*/  DEPBAR.LE SB0, 0x0 ;  /* 0x000080000000791a */ /* 0x000fc80000000000 */
[----:B------:R-:W-:Y:S08]  /*2a40*/  BAR.SYNC.DEFER_BLOCKING 0x0 ;  /* 0x0000000000007b1d */ /* 0x000ff00000010000 */
[----:B------:R-:W-:Y:S06]  /*2a50*/  BAR.SYNC.DEFER_BLOCKING 0x0 ;  /* 0x0000000000007b1d */ /* 0x000fec0000010000 */
[----:B--2---:R-:W-:Y:S05]  /*2a60*/  @P2 BRA `(.L_x_71) ;  /* 0x0000000000a02947 */ /* 0x004fea0003800000 */
[----:B------:R-:W2:Y:S01]  /*2a70*/  S2UR UR5, SR_CgaCtaId ;  /* 0x00000000000579c3 */ /* 0x000ea20000008800 */
[----:B------:R-:W-:Y:S01]  /*2a80*/  NOP ;  /* 0x0000000000007918 */ /* 0x000fe20000000000 */
[----:B------:R-:W-:Y:S01]  /*2a90*/  UMOV UR4, 0x50 ;  /* 0x0000005000047882 */ /* 0x000fe20000000000 */
[----:B------:R-:W-:Y:S02]  /*2aa0*/  IMAD.U32 R0, RZ, RZ, UR24 ;  /* 0x00000018ff007e24 */ /* 0x000fe4000f8e00ff */
[----:B------:R-:W-:Y:S02]  /*2ab0*/  IMAD.MOV.U32 R3, RZ, RZ, 0xff ;  /* 0x000000ffff037424 */ /* 0x000fe400078e00ff */
[----:B------:R-:W-:Y:S01]  /*2ac0*/  IMAD.MOV.U32 R7, RZ, RZ, 0x1 ;  /* 0x00000001ff077424 */ /* 0x000fe200078e00ff */
[----:B------:R-:W-:-:S04]  /*2ad0*/  LOP3.LUT R0, R0, 0xffff, RZ, 0xc0, !PT ;  /* 0x0000ffff00007812 */ /* 0x000fc800078ec0ff */
[----:B------:R-:W-:-:S05]  /*2ae0*/  SHF.R.U32.HI R0, RZ, 0x5, R0 ;  /* 0x00000005ff007819 */ /* 0x000fca0000011600 */
[----:B------:R-:W-:Y:S01]  /*2af0*/  VIADD R2, R0, 0x10 ;  /* 0x0000001000027836 */ /* 0x000fe20000000000 */
[----:B------:R-:W-:Y:S01]  /*2b00*/  SHF.L.U32 R0, R3, R0, RZ ;  /* 0x0000000003007219 */ /* 0x000fe200000006ff */
[----:B--2---:R-:W-:-:S03]  /*2b10*/  ULEA UR6, UR5, UR4, 0x18 ;  /* 0x0000000405067291 */ /* 0x004fc6000f8ec0ff */
[----:B------:R-:W-:-:S04]  /*2b20*/  SHF.L.U32 R3, R7, R2, RZ ;  /* 0x0000000207037219 */ /* 0x000fc800000006ff */
[----:B------:R-:W-:Y:S02]  /*2b30*/  LOP3.LUT R0, R3, R0, RZ, 0xfc, !PT ;  /* 0x0000000003007212 */ /* 0x000fe400078efcff */
[----:B------:R-:W2:Y:S02]  /*2b40*/  LDS R5, [UR6] ;  /* 0x00000006ff057984 */ /* 0x000ea40008000800 */
[C---:B------:R-:W-:Y:S02]  /*2b50*/  LOP3.LUT R2, R0.reuse, 0xffff, RZ, 0xc0, !PT ;  /* 0x0000ffff00027812 */ /* 0x040fe400078ec0ff */
[----:B--2---:R-:W-:-:S04]  /*2b60*/  LOP3.LUT R3, R0, 0xffff, R5, 0x80, !PT ;  /* 0x0000ffff00037812 */ /* 0x004fc800078e8005 */
[----:B------:R-:W-:-:S13]  /*2b70*/  ISETP.NE.AND P0, PT, R3, R2, PT ;  /* 0x000000020300720c */ /* 0x000fda0003f05270 */
[----:B------:R-:W-:Y:S05]  /*2b80*/  @P0 BRA `(.L_x_72) ;  /* 0x0000000000500947 */ /* 0x000fea0003800000 */
[----:B------:R-:W-:Y:S02]  /*2b90*/  SHF.R.U32.HI R5, RZ, 0x10, R5 ;  /* 0x00000010ff057819 */ /* 0x000fe40000011605 */
[----:B------:R-:W-:-:S04]  /*2ba0*/  SHF.R.U32.HI R2, RZ, 0x10, R0 ;  /* 0x00000010ff027819 */ /* 0x000fc80000011600 */
[----:B------:R-:W-:-:S04]  /*2bb0*/  LOP3.LUT R5, R5, R2, RZ, 0xc0, !PT ;  /* 0x0000000205057212 */ /* 0x000fc800078ec0ff */
[----:B------:R-:W-:-:S13]  /*2bc0*/  ISETP.NE.AND P0, PT, R5, R2, PT ;  /* 0x000000020500720c */ /* 0x000fda0003f05270 */
[----:B------:R-:W-:Y:S05]  /*2bd0*/  @P0 BRA `(.L_x_73) ;  /* 0x0000000000300947 */ /* 0x000fea0003800000 */
[----:B------:R-:W-:Y:S01]  /*2be0*/  R2UR UR4, R0 ;  /* 0x00000000000472ca */ /* 0x000fe200000e0000 */
[----:B------:R-:W-:Y:S01]  /*2bf0*/  VOTEU.ANY UR5, UPT, PT ;  /* 0x0000000000057886 */ /* 0x000fe200038e0100 */
[----:B------:R-:W2:Y:S01]  /*2c00*/  S2R R0, SR_LANEID ;  /* 0x0000000000007919 */ /* 0x000ea20000000000 */
[----:B------:R-:W-:-:S10]  /*2c10*/  UFLO.U32 UR5, UR5 ;  /* 0x00000005000572bd */ /* 0x000fd400080e0000 */
[----:B------:R-:W-:-:S06]  /*2c20*/  ULOP3.LUT UR4, URZ, UR4, URZ, 0x33, !UPT ;  /* 0x00000004ff047292 */ /* 0x000fcc000f8e33ff */
[----:B------:R-:W-:-:S04]  /*2c30*/  IMAD.U32 R2, RZ, RZ, UR4 ;  /* 0x00000004ff027e24 */ /* 0x000fc8000f8e00ff */
[----:B------:R-:W3:Y:S02]  /*2c40*/  REDUX UR7, R2 ;  /* 0x00000000020773c4 */ /* 0x000ee40000000000 */
[----:B------:R4:W-:Y:S01]  /*2c50*/  UTCATOMSWS.AND URZ, UR4 ;  /* 0x0000000400ff79e3 */ /* 0x0009e20008000000 */
[----:B--2---:R-:W-:Y:S01]  /*2c60*/  ISETP.EQ.U32.AND P0, PT, R0, UR5, PT ;  /* 0x0000000500007c0c */ /* 0x004fe2000bf02070 */
[----:B---3--:R-:W-:-:S12]  /*2c70*/  IMAD.U32 R0, RZ, RZ, UR7 ;  /* 0x00000007ff007e24 */ /* 0x008fd8000f8e00ff */
[----:B------:R4:W-:Y:S01]  /*2c80*/  @P0 ATOMS.AND RZ, [UR6], R0 ;  /* 0x00000000ffff098c */ /* 0x0009e2000a800006 */
[----:B------:R-:W-:Y:S05]  /*2c90*/  BRA `(.L_x_71) ;  /* 0x0000000000147947 */ /* 0x000fea0003800000 */
.L_x_73:
[----:B------:R-:W-:-:S07]  /*2ca0*/  MOV R2, 0x2cc0 ;  /* 0x00002cc000027802 */ /* 0x000fce0000000f00 */
[----:B-1----:R-:W-:Y:S05]  /*2cb0*/  CALL.REL.NOINC `($__internal_0_$__cuda_sm10x_tcgen05_guardrail_trap_col_being_dealloced_not_returned_by_alloc) ;  /* 0x0000000000447944 */ /* 0x002fea0003c00000 */
[----:B------:R-:W-:Y:S05]  /*2cc0*/  BRA `(.L_x_71) ;  /* 0x0000000000087947 */ /* 0x000fea0003800000 */
.L_x_72:
[----:B------:R-:W-:-:S07]  /*2cd0*/  MOV R2, 0x2cf0 ;  /* 0x00002cf000027802 */ /* 0x000fce0000000f00 */
[----:B-1----:R-:W-:Y:S05]  /*2ce0*/  CALL.REL.NOINC `($__internal_2_$__cuda_sm10x_tcgen05_guardrail_trap_unallocated_columns_being_dealloced) ;  /* 0x0000000000507944 */ /* 0x002fea0003c00000 */
.L_x_71:
[----:B------:R-:W-:Y:S01]  /*2cf0*/  NOP ;  /* 0x0000000000007918 */ /* 0x000fe20000000000 */
[----:B----4-:R-:W-:Y:S05]  /*2d00*/  EXIT ;  /* 0x000000000000794d */ /* 0x010fea0003800000 */
.L_x_58:
[----:B------:R-:W2:Y:S02]  /*2d10*/  SYNCS.PHASECHK.TRANS64.TRYWAIT P0, [UR8+0x1e000], RZ ;  /* 0x01e000ffff0075a7 */ /* 0x000ea40008001108 */
[----:B--2---:R-:W-:Y:S05]  /*2d20*/  @!P0 BRA `(.L_x_58) ;  /* 0xfffffffc00f88947 */ /* 0x004fea000383ffff */
[----:B------:R-:W-:Y:S05]  /*2d30*/  BRA `(.L_x_74) ;  /* 0xffffffec00ac7947 */ /* 0x000fea000383ffff */
.L_x_60:
[----:B------:R-:W2:Y:S02]  /*2d40*/  SYNCS.PHASECHK.TRANS64.TRYWAIT P1, [UR8+0x1e020], RZ ;  /* 0x01e020ffff0075a7 */ /* 0x000ea40008021108 */
[----:B--2---:R-:W-:Y:S05]  /*2d50*/  @!P1 BRA `(.L_x_60) ;  /* 0xfffffffc00f89947 */ /* 0x004fea000383ffff */
[----:B------:R-:W-:Y:S05]  /*2d60*/  BRA `(.L_x_75) ;  /* 0xfffffff0004c7947 */ /* 0x000fea000383ffff */
.L_x_61:
[----:B------:R-:W3:Y:S02]  /*2d70*/  SYNCS.PHASECHK.TRANS64.TRYWAIT P0, [UR17+0x1e000], R3 ;  /* 0x01e00003ff0075a7 */ /* 0x000ee40008001111 */
[----:B---3--:R-:W-:Y:S05]  /*2d80*/  @!P0 BRA `(.L_x_61) ;  /* 0xfffffffc00f88947 */ /* 0x008fea000383ffff */
[----:B------:R-:W-:Y:S05]  /*2d90*/  BRA `(.L_x_76) ;  /* 0xfffffff000d47947 */ /* 0x000fea000383ffff */
.L_x_63:
[----:B------:R-:W3:Y:S02]  /*2da0*/  SYNCS.PHASECHK.TRANS64.TRYWAIT P0, [UR17+0x1e020], R3 ;  /* 0x01e02003ff0075a7 */ /* 0x000ee40008001111 */
[----:B---3--:R-:W-:Y:S05]  /*2db0*/  @!P0 BRA `(.L_x_63) ;  /* 0xfffffffc00f88947 */ /* 0x008fea000383ffff */
[----:B------:R-:W-:Y:S05]  /*2dc0*/  BRA `(.L_x_77) ;  /* 0xfffffff400807947 */ /* 0x000fea000383ffff */
        .weak           $__internal_0_$__cuda_sm10x_tcgen05_guardrail_trap_col_being_dealloced_not_returned_by_alloc
        .type           $__internal_0_$__cuda_sm10x_tcgen05_guardrail_trap_col_being_dealloced_not_returned_by_alloc,@function
        .size           $__internal_0_$__cuda_sm10x_tcgen05_guardrail_trap_col_being_dealloced_not_returned_by_alloc,($__internal_1_$__cuda_sm10x_tcgen05_guardrail_trap_phase_invalid_during_alloc - $__internal_0_$__cuda_sm10x_tcgen05_guardrail_trap_col_being_dealloced_not_returned_by_alloc)
$__internal_0_$__cuda_sm10x_tcgen05_guardrail_trap_col_being_dealloced_not_returned_by_alloc:
[----:B------:R-:W-:Y:S05]  /*2dd0*/  BPT.TRAP 0x1 ;  /* 0x000000040000795c */ /* 0x000fea0000300000 */
[----:B------:R-:W-:-:S04]  /*2de0*/  IMAD.MOV.U32 R3, RZ, RZ, 0x0 ;  /* 0x00000000ff037424 */ /* 0x000fc800078e00ff */
[----:B------:R-:W-:Y:S05]  /*2df0*/  RET.REL.NODEC R2 `(gluon_tcgen05) ;  /* 0xffffffd002807950 */ /* 0x000fea0003c3ffff */
        .weak           $__internal_1_$__cuda_sm10x_tcgen05_guardrail_trap_phase_invalid_during_alloc
        .type           $__internal_1_$__cuda_sm10x_tcgen05_guardrail_trap_phase_invalid_during_alloc,@function
        .size           $__internal_1_$__cuda_sm10x_tcgen05_guardrail_trap_phase_invalid_during_alloc,($__internal_2_$__cuda_sm10x_tcgen05_guardrail_trap_unallocated_columns_being_dealloced - $__internal_1_$__cuda_sm10x_tcgen05_guardrail_trap_phase_invalid_during_alloc)
$__internal_1_$__cuda_sm10x_tcgen05_guardrail_trap_phase_invalid_during_alloc:
[----:B------:R-:W-:Y:S05]  /*2e00*/  BPT.TRAP 0x1 ;  /* 0x000000040000795c */ /* 0x000fea0000300000 */
[----:B------:R-:W-:-:S04]  /*2e10*/  IMAD.MOV.U32 R3, RZ, RZ, 0x0 ;  /* 0x00000000ff037424 */ /* 0x000fc800078e00ff */
[----:B------:R-:W-:Y:S05]  /*2e20*/  RET.REL.NODEC R2 `(gluon_tcgen05) ;  /* 0xffffffd002747950 */ /* 0x000fea0003c3ffff */
        .weak           $__internal_2_$__cuda_sm10x_tcgen05_guardrail_trap_unallocated_columns_being_dealloced
        .type           $__internal_2_$__cuda_sm10x_tcgen05_guardrail_trap_unallocated_columns_being_dealloced,@function
        .size           $__internal_2_$__cuda_sm10x_tcgen05_guardrail_trap_unallocated_columns_being_dealloced,(.L_x_81 - $__internal_2_$__cuda_sm10x_tcgen05_guardrail_trap_unallocated_columns_being_dealloced)
$__internal_2_$__cuda_sm10x_tcgen05_guardrail_trap_unallocated_columns_being_dealloced:
[----:B------:R-:W-:Y:S05]  /*2e30*/  BPT.TRAP 0x1 ;  /* 0x000000040000795c */ /* 0x000fea0000300000 */
[----:B------:R-:W-:-:S04]  /*2e40*/  IMAD.MOV.U32 R3, RZ, RZ, 0x0 ;  /* 0x00000000ff037424 */ /* 0x000fc800078e00ff */
[----:B------:R-:W-:Y:S05]  /*2e50*/  RET.REL.NODEC R2 `(gluon_tcgen05) ;  /* 0xffffffd002687950 */ /* 0x000fea0003c3ffff */
.L_x_78:
[----:B------:R-:W-:-:S00]  /*2e60*/  BRA `(.L_x_78) ;  /* 0xfffffffc00fc7947 */ /* 0x000fc0000383ffff */
[----:B------:R-:W-:-:S00]  /*2e70*/  NOP ;  /* 0x0000000000007918 */ /* 0x000fc00000000000 */
        /* <DEDUP_REMOVED lines=8> */
.L_x_81:


//--------------------- .nv.shared.gluon_tcgen05  --------------------------
	.section	.nv.shared.gluon_tcgen05,"aw",@nobits
	.sectionflags	@""
	.align	16
	.zero		1024


//--------------------- .nv.shared.reserved.0     --------------------------
	.section	.nv.shared.reserved.0,"aw",@nobits
	.align	8
	.weak		__nv_reservedSMEM_offset_0_alias
	.size		__nv_reservedSMEM_offset_0_alias, 0, 64
	.other		__nv_reservedSMEM_offset_0_alias,@"STO_CUDA_RESERVED_SHARED STV_DEFAULT"
__nv_reservedSMEM_offset_0_alias:
	.zero		0
.nv.shared.reserved.0:
	.zero		64
	.weak		__nv_reservedSMEM_allocation_phase
	.type		__nv_reservedSMEM_allocation_phase,@object
	.size		__nv_reservedSMEM_allocation_phase,(.L_0 - __nv_reservedSMEM_allocation_phase)
__nv_reservedSMEM_allocation_phase:
	.zero		1
.L_0:
	.zero		7
	.weak		__nv_reservedSMEM_devtool_atexit_pc
	.type		__nv_reservedSMEM_devtool_atexit_pc,@object
	.size		__nv_reservedSMEM_devtool_atexit_pc,(__nv_reservedSMEM_allocation_mask - __nv_reservedSMEM_devtool_atexit_pc)
__nv_reservedSMEM_devtool_atexit_pc:
	.zero		8
	.weak		__nv_reservedSMEM_allocation_mask
	.type		__nv_reservedSMEM_allocation_mask,@object
	.size		__nv_reservedSMEM_allocation_mask,(.L_2 - __nv_reservedSMEM_allocation_mask)
__nv_reservedSMEM_allocation_mask:
	.zero		4
.L_2:


//--------------------- .nv.constant0.gluon_tcgen05 --------------------------
	.section	.nv.constant0.gluon_tcgen05,"a",@progbits
	.sectionflags	@""
	.align	4
.nv.constant0.gluon_tcgen05:
	.zero		976


//--------------------- SYMBOLS --------------------------

	.type		.nv.reservedSmem.offset0,@object
	.size		.nv.reservedSmem.offset0,0x4
	.type		.nv.reservedSmem.cap,@object
	.size		.nv.reservedSmem.cap,0x4
